//
// Generated by NVIDIA NVVM Compiler
//
// Compiler Build ID: CL-36424714
// Cuda compilation tools, release 13.0, V13.0.88
// Based on NVVM 20.0.0
//

.version 9.0
.target sm_100
.address_size 64

	// .globl	_Z3MxVPKiS0_Pii
// _ZZ15MxV_shared_slowPKiS0_PiiE5cache has been demoted
// _ZZ10MxV_sharedPKiS0_PiiE5cache has been demoted
// _ZZ10MxM_sharedPiS_S_iiiE2as has been demoted
// _ZZ10MxM_sharedPiS_S_iiiE2bs has been demoted

.visible .entry _Z3MxVPKiS0_Pii(
	.param .u64 .ptr .align 1 _Z3MxVPKiS0_Pii_param_0,
	.param .u64 .ptr .align 1 _Z3MxVPKiS0_Pii_param_1,
	.param .u64 .ptr .align 1 _Z3MxVPKiS0_Pii_param_2,
	.param .u32 _Z3MxVPKiS0_Pii_param_3
)
{
	.reg .pred 	%p<11>;
	.reg .b32 	%r<147>;
	.reg .b64 	%rd<31>;

	ld.param.u64 	%rd11, [_Z3MxVPKiS0_Pii_param_0];
	ld.param.u64 	%rd12, [_Z3MxVPKiS0_Pii_param_1];
	ld.param.u64 	%rd10, [_Z3MxVPKiS0_Pii_param_2];
	ld.param.u32 	%r36, [_Z3MxVPKiS0_Pii_param_3];
	cvta.to.global.u64 	%rd1, %rd12;
	cvta.to.global.u64 	%rd2, %rd11;
	mov.u32 	%r37, %tid.x;
	mov.u32 	%r38, %ctaid.x;
	mov.u32 	%r39, %ntid.x;
	mad.lo.s32 	%r1, %r38, %r39, %r37;
	setp.ge.s32 	%p1, %r1, %r36;
	@%p1 bra 	$L__BB0_15;
	setp.lt.s32 	%p2, %r36, 1;
	mov.b32 	%r146, 0;
	@%p2 bra 	$L__BB0_14;
	mul.lo.s32 	%r2, %r36, %r1;
	and.b32  	%r3, %r36, 15;
	setp.lt.u32 	%p3, %r36, 16;
	mov.b32 	%r138, 0;
	mov.u32 	%r146, %r138;
	@%p3 bra 	$L__BB0_5;
	and.b32  	%r138, %r36, 2147483632;
	neg.s32 	%r132, %r138;
	add.s64 	%rd3, %rd2, 32;
	add.s64 	%rd29, %rd1, 32;
	mov.b32 	%r146, 0;
	mov.u32 	%r131, %r2;
$L__BB0_4:
	.pragma "nounroll";
	mul.wide.s32 	%rd13, %r131, 4;
	add.s64 	%rd14, %rd3, %rd13;
	ld.global.u32 	%r44, [%rd14+-32];
	ld.global.u32 	%r45, [%rd29+-32];
	mad.lo.s32 	%r46, %r45, %r44, %r146;
	ld.global.u32 	%r47, [%rd14+-28];
	ld.global.u32 	%r48, [%rd29+-28];
	mad.lo.s32 	%r49, %r48, %r47, %r46;
	ld.global.u32 	%r50, [%rd14+-24];
	ld.global.u32 	%r51, [%rd29+-24];
	mad.lo.s32 	%r52, %r51, %r50, %r49;
	ld.global.u32 	%r53, [%rd14+-20];
	ld.global.u32 	%r54, [%rd29+-20];
	mad.lo.s32 	%r55, %r54, %r53, %r52;
	ld.global.u32 	%r56, [%rd14+-16];
	ld.global.u32 	%r57, [%rd29+-16];
	mad.lo.s32 	%r58, %r57, %r56, %r55;
	ld.global.u32 	%r59, [%rd14+-12];
	ld.global.u32 	%r60, [%rd29+-12];
	mad.lo.s32 	%r61, %r60, %r59, %r58;
	ld.global.u32 	%r62, [%rd14+-8];
	ld.global.u32 	%r63, [%rd29+-8];
	mad.lo.s32 	%r64, %r63, %r62, %r61;
	ld.global.u32 	%r65, [%rd14+-4];
	ld.global.u32 	%r66, [%rd29+-4];
	mad.lo.s32 	%r67, %r66, %r65, %r64;
	ld.global.u32 	%r68, [%rd14];
	ld.global.u32 	%r69, [%rd29];
	mad.lo.s32 	%r70, %r69, %r68, %r67;
	ld.global.u32 	%r71, [%rd14+4];
	ld.global.u32 	%r72, [%rd29+4];
	mad.lo.s32 	%r73, %r72, %r71, %r70;
	ld.global.u32 	%r74, [%rd14+8];
	ld.global.u32 	%r75, [%rd29+8];
	mad.lo.s32 	%r76, %r75, %r74, %r73;
	ld.global.u32 	%r77, [%rd14+12];
	ld.global.u32 	%r78, [%rd29+12];
	mad.lo.s32 	%r79, %r78, %r77, %r76;
	ld.global.u32 	%r80, [%rd14+16];
	ld.global.u32 	%r81, [%rd29+16];
	mad.lo.s32 	%r82, %r81, %r80, %r79;
	ld.global.u32 	%r83, [%rd14+20];
	ld.global.u32 	%r84, [%rd29+20];
	mad.lo.s32 	%r85, %r84, %r83, %r82;
	ld.global.u32 	%r86, [%rd14+24];
	ld.global.u32 	%r87, [%rd29+24];
	mad.lo.s32 	%r88, %r87, %r86, %r85;
	ld.global.u32 	%r89, [%rd14+28];
	ld.global.u32 	%r90, [%rd29+28];
	mad.lo.s32 	%r146, %r90, %r89, %r88;
	add.s32 	%r132, %r132, 16;
	add.s32 	%r131, %r131, 16;
	add.s64 	%rd29, %rd29, 64;
	setp.ne.s32 	%p4, %r132, 0;
	@%p4 bra 	$L__BB0_4;
$L__BB0_5:
	setp.eq.s32 	%p5, %r3, 0;
	@%p5 bra 	$L__BB0_14;
	and.b32  	%r15, %r36, 7;
	setp.lt.u32 	%p6, %r3, 8;
	@%p6 bra 	$L__BB0_8;
	add.s32 	%r92, %r138, %r2;
	mul.wide.s32 	%rd15, %r92, 4;
	add.s64 	%rd16, %rd2, %rd15;
	ld.global.u32 	%r93, [%rd16];
	mul.wide.u32 	%rd17, %r138, 4;
	add.s64 	%rd18, %rd1, %rd17;
	ld.global.u32 	%r94, [%rd18];
	mad.lo.s32 	%r95, %r94, %r93, %r146;
	ld.global.u32 	%r96, [%rd16+4];
	ld.global.u32 	%r97, [%rd18+4];
	mad.lo.s32 	%r98, %r97, %r96, %r95;
	ld.global.u32 	%r99, [%rd16+8];
	ld.global.u32 	%r100, [%rd18+8];
	mad.lo.s32 	%r101, %r100, %r99, %r98;
	ld.global.u32 	%r102, [%rd16+12];
	ld.global.u32 	%r103, [%rd18+12];
	mad.lo.s32 	%r104, %r103, %r102, %r101;
	ld.global.u32 	%r105, [%rd16+16];
	ld.global.u32 	%r106, [%rd18+16];
	mad.lo.s32 	%r107, %r106, %r105, %r104;
	ld.global.u32 	%r108, [%rd16+20];
	ld.global.u32 	%r109, [%rd18+20];
	mad.lo.s32 	%r110, %r109, %r108, %r107;
	ld.global.u32 	%r111, [%rd16+24];
	ld.global.u32 	%r112, [%rd18+24];
	mad.lo.s32 	%r113, %r112, %r111, %r110;
	ld.global.u32 	%r114, [%rd16+28];
	ld.global.u32 	%r115, [%rd18+28];
	mad.lo.s32 	%r146, %r115, %r114, %r113;
	add.s32 	%r138, %r138, 8;
$L__BB0_8:
	setp.eq.s32 	%p7, %r15, 0;
	@%p7 bra 	$L__BB0_14;
	and.b32  	%r21, %r36, 3;
	setp.lt.u32 	%p8, %r15, 4;
	@%p8 bra 	$L__BB0_11;
	add.s32 	%r117, %r138, %r2;
	mul.wide.s32 	%rd19, %r117, 4;
	add.s64 	%rd20, %rd2, %rd19;
	ld.global.u32 	%r118, [%rd20];
	mul.wide.u32 	%rd21, %r138, 4;
	add.s64 	%rd22, %rd1, %rd21;
	ld.global.u32 	%r119, [%rd22];
	mad.lo.s32 	%r120, %r119, %r118, %r146;
	ld.global.u32 	%r121, [%rd20+4];
	ld.global.u32 	%r122, [%rd22+4];
	mad.lo.s32 	%r123, %r122, %r121, %r120;
	ld.global.u32 	%r124, [%rd20+8];
	ld.global.u32 	%r125, [%rd22+8];
	mad.lo.s32 	%r126, %r125, %r124, %r123;
	ld.global.u32 	%r127, [%rd20+12];
	ld.global.u32 	%r128, [%rd22+12];
	mad.lo.s32 	%r146, %r128, %r127, %r126;
	add.s32 	%r138, %r138, 4;
$L__BB0_11:
	setp.eq.s32 	%p9, %r21, 0;
	@%p9 bra 	$L__BB0_14;
	mul.wide.u32 	%rd23, %r138, 4;
	add.s64 	%rd30, %rd1, %rd23;
	add.s32 	%r144, %r138, %r2;
	neg.s32 	%r143, %r21;
$L__BB0_13:
	.pragma "nounroll";
	mul.wide.s32 	%rd24, %r144, 4;
	add.s64 	%rd25, %rd2, %rd24;
	ld.global.u32 	%r129, [%rd25];
	ld.global.u32 	%r130, [%rd30];
	mad.lo.s32 	%r146, %r130, %r129, %r146;
	add.s64 	%rd30, %rd30, 4;
	add.s32 	%r144, %r144, 1;
	add.s32 	%r143, %r143, 1;
	setp.ne.s32 	%p10, %r143, 0;
	@%p10 bra 	$L__BB0_13;
$L__BB0_14:
	cvta.to.global.u64 	%rd26, %rd10;
	mul.wide.s32 	%rd27, %r1, 4;
	add.s64 	%rd28, %rd26, %rd27;
	st.global.u32 	[%rd28], %r146;
$L__BB0_15:
	ret;

}
	// .globl	_Z13MxV_coalessedPKiS0_Pii
.visible .entry _Z13MxV_coalessedPKiS0_Pii(
	.param .u64 .ptr .align 1 _Z13MxV_coalessedPKiS0_Pii_param_0,
	.param .u64 .ptr .align 1 _Z13MxV_coalessedPKiS0_Pii_param_1,
	.param .u64 .ptr .align 1 _Z13MxV_coalessedPKiS0_Pii_param_2,
	.param .u32 _Z13MxV_coalessedPKiS0_Pii_param_3
)
{
	.reg .pred 	%p<14>;
	.reg .b32 	%r<158>;
	.reg .b64 	%rd<74>;

	ld.param.u64 	%rd21, [_Z13MxV_coalessedPKiS0_Pii_param_0];
	ld.param.u64 	%rd20, [_Z13MxV_coalessedPKiS0_Pii_param_2];
	ld.param.u32 	%r36, [_Z13MxV_coalessedPKiS0_Pii_param_3];
	cvta.to.global.u64 	%rd1, %rd21;
	cvta.to.global.u64 	%rd2, %rd20;
	mov.u32 	%r37, %tid.x;
	mov.u32 	%r38, %ctaid.x;
	mov.u32 	%r1, %ntid.x;
	mad.lo.s32 	%r143, %r38, %r1, %r37;
	setp.ge.s32 	%p1, %r143, %r36;
	@%p1 bra 	$L__BB1_18;
	setp.gt.s32 	%p2, %r36, 0;
	mov.u32 	%r39, %nctaid.x;
	mul.lo.s32 	%r3, %r39, %r1;
	@%p2 bra 	$L__BB1_2;
	bra.uni 	$L__BB1_17;
$L__BB1_2:
	and.b32  	%r4, %r36, 15;
	and.b32  	%r5, %r36, 7;
	and.b32  	%r6, %r36, 3;
	and.b32  	%r41, %r36, 2147483632;
	neg.s32 	%r7, %r41;
	mul.wide.u32 	%rd3, %r36, 56;
	mul.wide.u32 	%rd4, %r36, 52;
	mul.wide.u32 	%rd5, %r36, 48;
	mul.wide.u32 	%rd6, %r36, 44;
	mul.wide.u32 	%rd7, %r36, 40;
	mul.wide.u32 	%rd8, %r36, 36;
	mul.wide.u32 	%rd9, %r36, 32;
	mul.wide.u32 	%rd10, %r36, 28;
	mul.wide.u32 	%rd11, %r36, 4;
$L__BB1_3:
	ld.param.u64 	%rd71, [_Z13MxV_coalessedPKiS0_Pii_param_1];
	cvta.to.global.u64 	%rd12, %rd71;
	add.s32 	%r44, %r36, -1;
	setp.lt.u32 	%p4, %r44, 15;
	mov.b32 	%r151, 0;
	mov.u32 	%r156, %r151;
	@%p4 bra 	$L__BB1_6;
	add.s64 	%rd73, %rd12, 32;
	mov.b32 	%r156, 0;
	mov.u32 	%r144, %r143;
	mov.u32 	%r145, %r7;
$L__BB1_5:
	.pragma "nounroll";
	and.b32  	%r151, %r36, 2147483632;
	mul.wide.s32 	%rd24, %r144, 4;
	add.s64 	%rd25, %rd1, %rd24;
	ld.global.u32 	%r46, [%rd25];
	ld.global.u32 	%r47, [%rd73+-32];
	mad.lo.s32 	%r48, %r47, %r46, %r156;
	add.s64 	%rd26, %rd25, %rd11;
	ld.global.u32 	%r49, [%rd26];
	ld.global.u32 	%r50, [%rd73+-28];
	mad.lo.s32 	%r51, %r50, %r49, %r48;
	mul.wide.u32 	%rd27, %r36, 8;
	add.s64 	%rd28, %rd25, %rd27;
	ld.global.u32 	%r52, [%rd28];
	ld.global.u32 	%r53, [%rd73+-24];
	mad.lo.s32 	%r54, %r53, %r52, %r51;
	mul.wide.u32 	%rd29, %r36, 12;
	add.s64 	%rd30, %rd25, %rd29;
	ld.global.u32 	%r55, [%rd30];
	ld.global.u32 	%r56, [%rd73+-20];
	mad.lo.s32 	%r57, %r56, %r55, %r54;
	mul.wide.u32 	%rd31, %r36, 16;
	add.s64 	%rd32, %rd25, %rd31;
	ld.global.u32 	%r58, [%rd32];
	ld.global.u32 	%r59, [%rd73+-16];
	mad.lo.s32 	%r60, %r59, %r58, %r57;
	mul.wide.u32 	%rd33, %r36, 20;
	add.s64 	%rd34, %rd25, %rd33;
	ld.global.u32 	%r61, [%rd34];
	ld.global.u32 	%r62, [%rd73+-12];
	mad.lo.s32 	%r63, %r62, %r61, %r60;
	mul.wide.u32 	%rd35, %r36, 24;
	add.s64 	%rd36, %rd25, %rd35;
	ld.global.u32 	%r64, [%rd36];
	ld.global.u32 	%r65, [%rd73+-8];
	mad.lo.s32 	%r66, %r65, %r64, %r63;
	add.s64 	%rd37, %rd25, %rd10;
	ld.global.u32 	%r67, [%rd37];
	ld.global.u32 	%r68, [%rd73+-4];
	mad.lo.s32 	%r69, %r68, %r67, %r66;
	add.s64 	%rd38, %rd25, %rd9;
	ld.global.u32 	%r70, [%rd38];
	ld.global.u32 	%r71, [%rd73];
	mad.lo.s32 	%r72, %r71, %r70, %r69;
	add.s64 	%rd39, %rd25, %rd8;
	ld.global.u32 	%r73, [%rd39];
	ld.global.u32 	%r74, [%rd73+4];
	mad.lo.s32 	%r75, %r74, %r73, %r72;
	add.s64 	%rd40, %rd25, %rd7;
	ld.global.u32 	%r76, [%rd40];
	ld.global.u32 	%r77, [%rd73+8];
	mad.lo.s32 	%r78, %r77, %r76, %r75;
	add.s64 	%rd41, %rd25, %rd6;
	ld.global.u32 	%r79, [%rd41];
	ld.global.u32 	%r80, [%rd73+12];
	mad.lo.s32 	%r81, %r80, %r79, %r78;
	add.s64 	%rd42, %rd25, %rd5;
	ld.global.u32 	%r82, [%rd42];
	ld.global.u32 	%r83, [%rd73+16];
	mad.lo.s32 	%r84, %r83, %r82, %r81;
	add.s64 	%rd43, %rd25, %rd4;
	ld.global.u32 	%r85, [%rd43];
	ld.global.u32 	%r86, [%rd73+20];
	mad.lo.s32 	%r87, %r86, %r85, %r84;
	add.s64 	%rd44, %rd25, %rd3;
	ld.global.u32 	%r88, [%rd44];
	ld.global.u32 	%r89, [%rd73+24];
	mad.lo.s32 	%r90, %r89, %r88, %r87;
	mul.wide.u32 	%rd45, %r36, 60;
	add.s64 	%rd46, %rd25, %rd45;
	ld.global.u32 	%r91, [%rd46];
	ld.global.u32 	%r92, [%rd73+28];
	mad.lo.s32 	%r156, %r92, %r91, %r90;
	add.s32 	%r145, %r145, 16;
	shl.b32 	%r93, %r36, 4;
	add.s32 	%r144, %r144, %r93;
	add.s64 	%rd73, %rd73, 64;
	setp.ne.s32 	%p5, %r145, 0;
	@%p5 bra 	$L__BB1_5;
$L__BB1_6:
	setp.eq.s32 	%p6, %r4, 0;
	@%p6 bra 	$L__BB1_16;
	add.s32 	%r95, %r4, -1;
	setp.lt.u32 	%p7, %r95, 7;
	@%p7 bra 	$L__BB1_9;
	mad.lo.s32 	%r96, %r151, %r36, %r143;
	mul.wide.s32 	%rd47, %r96, 4;
	add.s64 	%rd48, %rd1, %rd47;
	ld.global.u32 	%r97, [%rd48];
	mul.wide.u32 	%rd49, %r151, 4;
	add.s64 	%rd50, %rd12, %rd49;
	ld.global.u32 	%r98, [%rd50];
	mad.lo.s32 	%r99, %r98, %r97, %r156;
	add.s64 	%rd51, %rd48, %rd11;
	ld.global.u32 	%r100, [%rd51];
	ld.global.u32 	%r101, [%rd50+4];
	mad.lo.s32 	%r102, %r101, %r100, %r99;
	add.s64 	%rd52, %rd51, %rd11;
	ld.global.u32 	%r103, [%rd52];
	ld.global.u32 	%r104, [%rd50+8];
	mad.lo.s32 	%r105, %r104, %r103, %r102;
	add.s64 	%rd53, %rd52, %rd11;
	ld.global.u32 	%r106, [%rd53];
	ld.global.u32 	%r107, [%rd50+12];
	mad.lo.s32 	%r108, %r107, %r106, %r105;
	add.s64 	%rd54, %rd53, %rd11;
	ld.global.u32 	%r109, [%rd54];
	ld.global.u32 	%r110, [%rd50+16];
	mad.lo.s32 	%r111, %r110, %r109, %r108;
	add.s64 	%rd55, %rd54, %rd11;
	ld.global.u32 	%r112, [%rd55];
	ld.global.u32 	%r113, [%rd50+20];
	mad.lo.s32 	%r114, %r113, %r112, %r111;
	add.s64 	%rd56, %rd55, %rd11;
	ld.global.u32 	%r115, [%rd56];
	ld.global.u32 	%r116, [%rd50+24];
	mad.lo.s32 	%r117, %r116, %r115, %r114;
	add.s64 	%rd57, %rd56, %rd11;
	ld.global.u32 	%r118, [%rd57];
	ld.global.u32 	%r119, [%rd50+28];
	mad.lo.s32 	%r156, %r119, %r118, %r117;
	add.s32 	%r151, %r151, 8;
$L__BB1_9:
	setp.eq.s32 	%p8, %r5, 0;
	@%p8 bra 	$L__BB1_16;
	add.s32 	%r121, %r5, -1;
	setp.lt.u32 	%p9, %r121, 3;
	@%p9 bra 	$L__BB1_12;
	mad.lo.s32 	%r122, %r151, %r36, %r143;
	mul.wide.s32 	%rd58, %r122, 4;
	add.s64 	%rd59, %rd1, %rd58;
	ld.global.u32 	%r123, [%rd59];
	mul.wide.u32 	%rd60, %r151, 4;
	add.s64 	%rd61, %rd12, %rd60;
	ld.global.u32 	%r124, [%rd61];
	mad.lo.s32 	%r125, %r124, %r123, %r156;
	add.s64 	%rd62, %rd59, %rd11;
	ld.global.u32 	%r126, [%rd62];
	ld.global.u32 	%r127, [%rd61+4];
	mad.lo.s32 	%r128, %r127, %r126, %r125;
	add.s64 	%rd63, %rd62, %rd11;
	ld.global.u32 	%r129, [%rd63];
	ld.global.u32 	%r130, [%rd61+8];
	mad.lo.s32 	%r131, %r130, %r129, %r128;
	add.s64 	%rd64, %rd63, %rd11;
	ld.global.u32 	%r132, [%rd64];
	ld.global.u32 	%r133, [%rd61+12];
	mad.lo.s32 	%r156, %r133, %r132, %r131;
	add.s32 	%r151, %r151, 4;
$L__BB1_12:
	setp.eq.s32 	%p10, %r6, 0;
	@%p10 bra 	$L__BB1_16;
	setp.eq.s32 	%p11, %r6, 1;
	mad.lo.s32 	%r134, %r151, %r36, %r143;
	mul.wide.s32 	%rd65, %r134, 4;
	add.s64 	%rd16, %rd1, %rd65;
	ld.global.u32 	%r135, [%rd16];
	mul.wide.u32 	%rd66, %r151, 4;
	add.s64 	%rd17, %rd12, %rd66;
	ld.global.u32 	%r136, [%rd17];
	mad.lo.s32 	%r156, %r136, %r135, %r156;
	@%p11 bra 	$L__BB1_16;
	setp.eq.s32 	%p12, %r6, 2;
	add.s64 	%rd18, %rd16, %rd11;
	ld.global.u32 	%r137, [%rd18];
	ld.global.u32 	%r138, [%rd17+4];
	mad.lo.s32 	%r156, %r138, %r137, %r156;
	@%p12 bra 	$L__BB1_16;
	add.s64 	%rd67, %rd18, %rd11;
	ld.global.u32 	%r139, [%rd67];
	ld.global.u32 	%r140, [%rd17+8];
	mad.lo.s32 	%r156, %r140, %r139, %r156;
$L__BB1_16:
	ld.param.u64 	%rd72, [_Z13MxV_coalessedPKiS0_Pii_param_2];
	cvta.to.global.u64 	%rd68, %rd72;
	mul.wide.s32 	%rd69, %r143, 4;
	add.s64 	%rd70, %rd68, %rd69;
	st.global.u32 	[%rd70], %r156;
	mov.u32 	%r141, %nctaid.x;
	mov.u32 	%r142, %ntid.x;
	mad.lo.s32 	%r143, %r141, %r142, %r143;
	setp.lt.s32 	%p13, %r143, %r36;
	@%p13 bra 	$L__BB1_3;
	bra.uni 	$L__BB1_18;
$L__BB1_17:
	mul.wide.s32 	%rd22, %r143, 4;
	add.s64 	%rd23, %rd2, %rd22;
	mov.b32 	%r40, 0;
	st.global.u32 	[%rd23], %r40;
	add.s32 	%r143, %r143, %r3;
	setp.lt.s32 	%p3, %r143, %r36;
	@%p3 bra 	$L__BB1_17;
$L__BB1_18:
	ret;

}
	// .globl	_Z15MxV_shared_slowPKiS0_Pii
.visible .entry _Z15MxV_shared_slowPKiS0_Pii(
	.param .u64 .ptr .align 1 _Z15MxV_shared_slowPKiS0_Pii_param_0,
	.param .u64 .ptr .align 1 _Z15MxV_shared_slowPKiS0_Pii_param_1,
	.param .u64 .ptr .align 1 _Z15MxV_shared_slowPKiS0_Pii_param_2,
	.param .u32 _Z15MxV_shared_slowPKiS0_Pii_param_3
)
{
	.reg .pred 	%p<6>;
	.reg .b32 	%r<21>;
	.reg .b64 	%rd<13>;
	// demoted variable
	.shared .align 4 .b8 _ZZ15MxV_shared_slowPKiS0_PiiE5cache[16];
	ld.param.u64 	%rd1, [_Z15MxV_shared_slowPKiS0_Pii_param_0];
	ld.param.u64 	%rd2, [_Z15MxV_shared_slowPKiS0_Pii_param_1];
	ld.param.u64 	%rd3, [_Z15MxV_shared_slowPKiS0_Pii_param_2];
	ld.param.u32 	%r7, [_Z15MxV_shared_slowPKiS0_Pii_param_3];
	mov.u32 	%r1, %tid.x;
	mov.u32 	%r2, %ctaid.x;
	mov.u32 	%r20, %ntid.x;
	setp.ge.u32 	%p1, %r2, %r7;
	@%p1 bra 	$L__BB2_7;
	cvta.to.global.u64 	%rd4, %rd1;
	cvta.to.global.u64 	%rd5, %rd2;
	mad.lo.s32 	%r8, %r2, %r20, %r1;
	mul.wide.s32 	%rd6, %r8, 4;
	add.s64 	%rd7, %rd4, %rd6;
	ld.global.u32 	%r9, [%rd7];
	mul.wide.u32 	%rd8, %r2, 4;
	add.s64 	%rd9, %rd5, %rd8;
	ld.global.u32 	%r10, [%rd9];
	mul.lo.s32 	%r11, %r10, %r9;
	shl.b32 	%r12, %r1, 2;
	mov.u32 	%r13, _ZZ15MxV_shared_slowPKiS0_PiiE5cache;
	add.s32 	%r4, %r13, %r12;
	st.shared.u32 	[%r4], %r11;
	bar.sync 	0;
	setp.lt.u32 	%p2, %r20, 2;
	@%p2 bra 	$L__BB2_5;
$L__BB2_2:
	shr.u32 	%r6, %r20, 1;
	setp.ge.u32 	%p3, %r1, %r6;
	@%p3 bra 	$L__BB2_4;
	shl.b32 	%r14, %r6, 2;
	add.s32 	%r15, %r4, %r14;
	ld.shared.u32 	%r16, [%r15];
	ld.shared.u32 	%r17, [%r4];
	add.s32 	%r18, %r17, %r16;
	st.shared.u32 	[%r4], %r18;
	bar.sync 	0;
$L__BB2_4:
	setp.gt.u32 	%p4, %r20, 3;
	mov.u32 	%r20, %r6;
	@%p4 bra 	$L__BB2_2;
$L__BB2_5:
	setp.ne.s32 	%p5, %r1, 0;
	@%p5 bra 	$L__BB2_7;
	ld.shared.u32 	%r19, [_ZZ15MxV_shared_slowPKiS0_PiiE5cache];
	cvta.to.global.u64 	%rd10, %rd3;
	add.s64 	%rd12, %rd10, %rd8;
	st.global.u32 	[%rd12], %r19;
$L__BB2_7:
	ret;

}
	// .globl	_Z10MxV_sharedPKiS0_Pii
.visible .entry _Z10MxV_sharedPKiS0_Pii(
	.param .u64 .ptr .align 1 _Z10MxV_sharedPKiS0_Pii_param_0,
	.param .u64 .ptr .align 1 _Z10MxV_sharedPKiS0_Pii_param_1,
	.param .u64 .ptr .align 1 _Z10MxV_sharedPKiS0_Pii_param_2,
	.param .u32 _Z10MxV_sharedPKiS0_Pii_param_3
)
{
	.reg .pred 	%p<34>;
	.reg .b32 	%r<347>;
	.reg .b64 	%rd<79>;
	// demoted variable
	.shared .align 4 .b8 _ZZ10MxV_sharedPKiS0_PiiE5cache[128];
	ld.param.u64 	%rd6, [_Z10MxV_sharedPKiS0_Pii_param_0];
	ld.param.u64 	%rd7, [_Z10MxV_sharedPKiS0_Pii_param_1];
	ld.param.u32 	%r169, [_Z10MxV_sharedPKiS0_Pii_param_3];
	cvta.to.global.u64 	%rd1, %rd6;
	cvta.to.global.u64 	%rd8, %rd7;
	mov.u32 	%r172, %tid.x;
	mov.u32 	%r173, %ctaid.x;
	mov.u32 	%r174, %ntid.x;
	mul.lo.s32 	%r175, %r173, %r174;
	add.s32 	%r1, %r175, %r172;
	mov.u32 	%r176, %nctaid.x;
	shl.b32 	%r177, %r172, 2;
	mov.u32 	%r178, _ZZ10MxV_sharedPKiS0_PiiE5cache;
	add.s32 	%r2, %r178, %r177;
	neg.s32 	%r313, %r176;
	mad.lo.s32 	%r311, %r169, 31, %r1;
	shl.b32 	%r5, %r169, 5;
	mad.lo.s32 	%r310, %r169, 30, %r1;
	mad.lo.s32 	%r309, %r169, 29, %r1;
	mad.lo.s32 	%r308, %r169, 28, %r1;
	mad.lo.s32 	%r307, %r169, 27, %r1;
	mad.lo.s32 	%r306, %r169, 26, %r1;
	mad.lo.s32 	%r305, %r169, 25, %r1;
	mad.lo.s32 	%r304, %r169, 24, %r1;
	mad.lo.s32 	%r303, %r169, 23, %r1;
	mad.lo.s32 	%r302, %r169, 22, %r1;
	mad.lo.s32 	%r301, %r169, 21, %r1;
	mad.lo.s32 	%r300, %r169, 20, %r1;
	mad.lo.s32 	%r299, %r169, 19, %r1;
	mad.lo.s32 	%r298, %r169, 18, %r1;
	mad.lo.s32 	%r297, %r169, 17, %r1;
	shl.b32 	%r179, %r169, 4;
	add.s32 	%r296, %r1, %r179;
	mad.lo.s32 	%r295, %r169, 15, %r1;
	mad.lo.s32 	%r294, %r169, 14, %r1;
	mad.lo.s32 	%r293, %r169, 13, %r1;
	mad.lo.s32 	%r292, %r169, 12, %r1;
	mad.lo.s32 	%r291, %r169, 11, %r1;
	mad.lo.s32 	%r290, %r169, 10, %r1;
	mad.lo.s32 	%r289, %r169, 9, %r1;
	shl.b32 	%r180, %r169, 3;
	add.s32 	%r288, %r1, %r180;
	mad.lo.s32 	%r287, %r169, 7, %r1;
	mad.lo.s32 	%r286, %r169, 6, %r1;
	mad.lo.s32 	%r285, %r169, 5, %r1;
	shl.b32 	%r181, %r169, 2;
	add.s32 	%r284, %r1, %r181;
	mad.lo.s32 	%r283, %r169, 3, %r1;
	shl.b32 	%r182, %r169, 1;
	add.s32 	%r282, %r1, %r182;
	add.s32 	%r183, %r172, %r169;
	add.s32 	%r280, %r183, %r175;
	mul.wide.u32 	%rd9, %r172, 4;
	add.s64 	%rd78, %rd8, %rd9;
	mov.b32 	%r315, 0;
	mov.b32 	%r312, 15;
	mov.u32 	%r281, %r1;
$L__BB3_1:
	add.s32 	%r184, %r312, -15;
	ld.global.u32 	%r185, [%rd78];
	st.shared.u32 	[%r2], %r185;
	bar.sync 	0;
	setp.ge.s32 	%p1, %r184, %r169;
	@%p1 bra 	$L__BB3_3;
	mul.wide.s32 	%rd10, %r281, 4;
	add.s64 	%rd11, %rd1, %rd10;
	ld.global.u32 	%r186, [%rd11];
	ld.shared.u32 	%r187, [_ZZ10MxV_sharedPKiS0_PiiE5cache];
	mad.lo.s32 	%r315, %r187, %r186, %r315;
$L__BB3_3:
	add.s32 	%r188, %r312, -14;
	setp.ge.s32 	%p2, %r188, %r169;
	@%p2 bra 	$L__BB3_5;
	mul.wide.s32 	%rd12, %r280, 4;
	add.s64 	%rd13, %rd1, %rd12;
	ld.global.u32 	%r189, [%rd13];
	ld.shared.u32 	%r190, [_ZZ10MxV_sharedPKiS0_PiiE5cache+4];
	mad.lo.s32 	%r315, %r190, %r189, %r315;
$L__BB3_5:
	add.s32 	%r191, %r312, -13;
	setp.ge.s32 	%p3, %r191, %r169;
	@%p3 bra 	$L__BB3_7;
	mul.wide.s32 	%rd14, %r282, 4;
	add.s64 	%rd15, %rd1, %rd14;
	ld.global.u32 	%r192, [%rd15];
	ld.shared.u32 	%r193, [_ZZ10MxV_sharedPKiS0_PiiE5cache+8];
	mad.lo.s32 	%r315, %r193, %r192, %r315;
$L__BB3_7:
	add.s32 	%r194, %r312, -12;
	setp.ge.s32 	%p4, %r194, %r169;
	@%p4 bra 	$L__BB3_9;
	mul.wide.s32 	%rd16, %r283, 4;
	add.s64 	%rd17, %rd1, %rd16;
	ld.global.u32 	%r195, [%rd17];
	ld.shared.u32 	%r196, [_ZZ10MxV_sharedPKiS0_PiiE5cache+12];
	mad.lo.s32 	%r315, %r196, %r195, %r315;
$L__BB3_9:
	add.s32 	%r197, %r312, -11;
	setp.ge.s32 	%p5, %r197, %r169;
	@%p5 bra 	$L__BB3_11;
	mul.wide.s32 	%rd18, %r284, 4;
	add.s64 	%rd19, %rd1, %rd18;
	ld.global.u32 	%r198, [%rd19];
	ld.shared.u32 	%r199, [_ZZ10MxV_sharedPKiS0_PiiE5cache+16];
	mad.lo.s32 	%r315, %r199, %r198, %r315;
$L__BB3_11:
	add.s32 	%r200, %r312, -10;
	setp.ge.s32 	%p6, %r200, %r169;
	@%p6 bra 	$L__BB3_13;
	mul.wide.s32 	%rd20, %r285, 4;
	add.s64 	%rd21, %rd1, %rd20;
	ld.global.u32 	%r201, [%rd21];
	ld.shared.u32 	%r202, [_ZZ10MxV_sharedPKiS0_PiiE5cache+20];
	mad.lo.s32 	%r315, %r202, %r201, %r315;
$L__BB3_13:
	add.s32 	%r203, %r312, -9;
	setp.ge.s32 	%p7, %r203, %r169;
	@%p7 bra 	$L__BB3_15;
	mul.wide.s32 	%rd22, %r286, 4;
	add.s64 	%rd23, %rd1, %rd22;
	ld.global.u32 	%r204, [%rd23];
	ld.shared.u32 	%r205, [_ZZ10MxV_sharedPKiS0_PiiE5cache+24];
	mad.lo.s32 	%r315, %r205, %r204, %r315;
$L__BB3_15:
	add.s32 	%r206, %r312, -8;
	setp.ge.s32 	%p8, %r206, %r169;
	@%p8 bra 	$L__BB3_17;
	mul.wide.s32 	%rd24, %r287, 4;
	add.s64 	%rd25, %rd1, %rd24;
	ld.global.u32 	%r207, [%rd25];
	ld.shared.u32 	%r208, [_ZZ10MxV_sharedPKiS0_PiiE5cache+28];
	mad.lo.s32 	%r315, %r208, %r207, %r315;
$L__BB3_17:
	add.s32 	%r209, %r312, -7;
	setp.ge.s32 	%p9, %r209, %r169;
	@%p9 bra 	$L__BB3_19;
	mul.wide.s32 	%rd26, %r288, 4;
	add.s64 	%rd27, %rd1, %rd26;
	ld.global.u32 	%r210, [%rd27];
	ld.shared.u32 	%r211, [_ZZ10MxV_sharedPKiS0_PiiE5cache+32];
	mad.lo.s32 	%r315, %r211, %r210, %r315;
$L__BB3_19:
	add.s32 	%r212, %r312, -6;
	setp.ge.s32 	%p10, %r212, %r169;
	@%p10 bra 	$L__BB3_21;
	mul.wide.s32 	%rd28, %r289, 4;
	add.s64 	%rd29, %rd1, %rd28;
	ld.global.u32 	%r213, [%rd29];
	ld.shared.u32 	%r214, [_ZZ10MxV_sharedPKiS0_PiiE5cache+36];
	mad.lo.s32 	%r315, %r214, %r213, %r315;
$L__BB3_21:
	add.s32 	%r215, %r312, -5;
	setp.ge.s32 	%p11, %r215, %r169;
	@%p11 bra 	$L__BB3_23;
	mul.wide.s32 	%rd30, %r290, 4;
	add.s64 	%rd31, %rd1, %rd30;
	ld.global.u32 	%r216, [%rd31];
	ld.shared.u32 	%r217, [_ZZ10MxV_sharedPKiS0_PiiE5cache+40];
	mad.lo.s32 	%r315, %r217, %r216, %r315;
$L__BB3_23:
	add.s32 	%r218, %r312, -4;
	setp.ge.s32 	%p12, %r218, %r169;
	@%p12 bra 	$L__BB3_25;
	mul.wide.s32 	%rd32, %r291, 4;
	add.s64 	%rd33, %rd1, %rd32;
	ld.global.u32 	%r219, [%rd33];
	ld.shared.u32 	%r220, [_ZZ10MxV_sharedPKiS0_PiiE5cache+44];
	mad.lo.s32 	%r315, %r220, %r219, %r315;
$L__BB3_25:
	add.s32 	%r221, %r312, -3;
	setp.ge.s32 	%p13, %r221, %r169;
	@%p13 bra 	$L__BB3_27;
	mul.wide.s32 	%rd34, %r292, 4;
	add.s64 	%rd35, %rd1, %rd34;
	ld.global.u32 	%r222, [%rd35];
	ld.shared.u32 	%r223, [_ZZ10MxV_sharedPKiS0_PiiE5cache+48];
	mad.lo.s32 	%r315, %r223, %r222, %r315;
$L__BB3_27:
	add.s32 	%r224, %r312, -2;
	setp.ge.s32 	%p14, %r224, %r169;
	@%p14 bra 	$L__BB3_29;
	mul.wide.s32 	%rd36, %r293, 4;
	add.s64 	%rd37, %rd1, %rd36;
	ld.global.u32 	%r225, [%rd37];
	ld.shared.u32 	%r226, [_ZZ10MxV_sharedPKiS0_PiiE5cache+52];
	mad.lo.s32 	%r315, %r226, %r225, %r315;
$L__BB3_29:
	add.s32 	%r227, %r312, -1;
	setp.ge.s32 	%p15, %r227, %r169;
	@%p15 bra 	$L__BB3_31;
	mul.wide.s32 	%rd38, %r294, 4;
	add.s64 	%rd39, %rd1, %rd38;
	ld.global.u32 	%r228, [%rd39];
	ld.shared.u32 	%r229, [_ZZ10MxV_sharedPKiS0_PiiE5cache+56];
	mad.lo.s32 	%r315, %r229, %r228, %r315;
$L__BB3_31:
	setp.ge.s32 	%p16, %r312, %r169;
	@%p16 bra 	$L__BB3_33;
	mul.wide.s32 	%rd40, %r295, 4;
	add.s64 	%rd41, %rd1, %rd40;
	ld.global.u32 	%r230, [%rd41];
	ld.shared.u32 	%r231, [_ZZ10MxV_sharedPKiS0_PiiE5cache+60];
	mad.lo.s32 	%r315, %r231, %r230, %r315;
$L__BB3_33:
	add.s32 	%r232, %r312, 1;
	setp.ge.s32 	%p17, %r232, %r169;
	@%p17 bra 	$L__BB3_35;
	mul.wide.s32 	%rd42, %r296, 4;
	add.s64 	%rd43, %rd1, %rd42;
	ld.global.u32 	%r233, [%rd43];
	ld.shared.u32 	%r234, [_ZZ10MxV_sharedPKiS0_PiiE5cache+64];
	mad.lo.s32 	%r315, %r234, %r233, %r315;
$L__BB3_35:
	add.s32 	%r235, %r312, 2;
	setp.ge.s32 	%p18, %r235, %r169;
	@%p18 bra 	$L__BB3_37;
	mul.wide.s32 	%rd44, %r297, 4;
	add.s64 	%rd45, %rd1, %rd44;
	ld.global.u32 	%r236, [%rd45];
	ld.shared.u32 	%r237, [_ZZ10MxV_sharedPKiS0_PiiE5cache+68];
	mad.lo.s32 	%r315, %r237, %r236, %r315;
$L__BB3_37:
	add.s32 	%r238, %r312, 3;
	setp.ge.s32 	%p19, %r238, %r169;
	@%p19 bra 	$L__BB3_39;
	mul.wide.s32 	%rd46, %r298, 4;
	add.s64 	%rd47, %rd1, %rd46;
	ld.global.u32 	%r239, [%rd47];
	ld.shared.u32 	%r240, [_ZZ10MxV_sharedPKiS0_PiiE5cache+72];
	mad.lo.s32 	%r315, %r240, %r239, %r315;
$L__BB3_39:
	add.s32 	%r241, %r312, 4;
	setp.ge.s32 	%p20, %r241, %r169;
	@%p20 bra 	$L__BB3_41;
	mul.wide.s32 	%rd48, %r299, 4;
	add.s64 	%rd49, %rd1, %rd48;
	ld.global.u32 	%r242, [%rd49];
	ld.shared.u32 	%r243, [_ZZ10MxV_sharedPKiS0_PiiE5cache+76];
	mad.lo.s32 	%r315, %r243, %r242, %r315;
$L__BB3_41:
	add.s32 	%r244, %r312, 5;
	setp.ge.s32 	%p21, %r244, %r169;
	@%p21 bra 	$L__BB3_43;
	mul.wide.s32 	%rd50, %r300, 4;
	add.s64 	%rd51, %rd1, %rd50;
	ld.global.u32 	%r245, [%rd51];
	ld.shared.u32 	%r246, [_ZZ10MxV_sharedPKiS0_PiiE5cache+80];
	mad.lo.s32 	%r315, %r246, %r245, %r315;
$L__BB3_43:
	add.s32 	%r247, %r312, 6;
	setp.ge.s32 	%p22, %r247, %r169;
	@%p22 bra 	$L__BB3_45;
	mul.wide.s32 	%rd52, %r301, 4;
	add.s64 	%rd53, %rd1, %rd52;
	ld.global.u32 	%r248, [%rd53];
	ld.shared.u32 	%r249, [_ZZ10MxV_sharedPKiS0_PiiE5cache+84];
	mad.lo.s32 	%r315, %r249, %r248, %r315;
$L__BB3_45:
	add.s32 	%r250, %r312, 7;
	setp.ge.s32 	%p23, %r250, %r169;
	@%p23 bra 	$L__BB3_47;
	mul.wide.s32 	%rd54, %r302, 4;
	add.s64 	%rd55, %rd1, %rd54;
	ld.global.u32 	%r251, [%rd55];
	ld.shared.u32 	%r252, [_ZZ10MxV_sharedPKiS0_PiiE5cache+88];
	mad.lo.s32 	%r315, %r252, %r251, %r315;
$L__BB3_47:
	add.s32 	%r253, %r312, 8;
	setp.ge.s32 	%p24, %r253, %r169;
	@%p24 bra 	$L__BB3_49;
	mul.wide.s32 	%rd56, %r303, 4;
	add.s64 	%rd57, %rd1, %rd56;
	ld.global.u32 	%r254, [%rd57];
	ld.shared.u32 	%r255, [_ZZ10MxV_sharedPKiS0_PiiE5cache+92];
	mad.lo.s32 	%r315, %r255, %r254, %r315;
$L__BB3_49:
	add.s32 	%r256, %r312, 9;
	setp.ge.s32 	%p25, %r256, %r169;
	@%p25 bra 	$L__BB3_51;
	mul.wide.s32 	%rd58, %r304, 4;
	add.s64 	%rd59, %rd1, %rd58;
	ld.global.u32 	%r257, [%rd59];
	ld.shared.u32 	%r258, [_ZZ10MxV_sharedPKiS0_PiiE5cache+96];
	mad.lo.s32 	%r315, %r258, %r257, %r315;
$L__BB3_51:
	add.s32 	%r259, %r312, 10;
	setp.ge.s32 	%p26, %r259, %r169;
	@%p26 bra 	$L__BB3_53;
	mul.wide.s32 	%rd60, %r305, 4;
	add.s64 	%rd61, %rd1, %rd60;
	ld.global.u32 	%r260, [%rd61];
	ld.shared.u32 	%r261, [_ZZ10MxV_sharedPKiS0_PiiE5cache+100];
	mad.lo.s32 	%r315, %r261, %r260, %r315;
$L__BB3_53:
	add.s32 	%r262, %r312, 11;
	setp.ge.s32 	%p27, %r262, %r169;
	@%p27 bra 	$L__BB3_55;
	mul.wide.s32 	%rd62, %r306, 4;
	add.s64 	%rd63, %rd1, %rd62;
	ld.global.u32 	%r263, [%rd63];
	ld.shared.u32 	%r264, [_ZZ10MxV_sharedPKiS0_PiiE5cache+104];
	mad.lo.s32 	%r315, %r264, %r263, %r315;
$L__BB3_55:
	add.s32 	%r265, %r312, 12;
	setp.ge.s32 	%p28, %r265, %r169;
	@%p28 bra 	$L__BB3_57;
	mul.wide.s32 	%rd64, %r307, 4;
	add.s64 	%rd65, %rd1, %rd64;
	ld.global.u32 	%r266, [%rd65];
	ld.shared.u32 	%r267, [_ZZ10MxV_sharedPKiS0_PiiE5cache+108];
	mad.lo.s32 	%r315, %r267, %r266, %r315;
$L__BB3_57:
	add.s32 	%r268, %r312, 13;
	setp.ge.s32 	%p29, %r268, %r169;
	@%p29 bra 	$L__BB3_59;
	mul.wide.s32 	%rd66, %r308, 4;
	add.s64 	%rd67, %rd1, %rd66;
	ld.global.u32 	%r269, [%rd67];
	ld.shared.u32 	%r270, [_ZZ10MxV_sharedPKiS0_PiiE5cache+112];
	mad.lo.s32 	%r315, %r270, %r269, %r315;
$L__BB3_59:
	add.s32 	%r271, %r312, 14;
	setp.ge.s32 	%p30, %r271, %r169;
	@%p30 bra 	$L__BB3_61;
	mul.wide.s32 	%rd68, %r309, 4;
	add.s64 	%rd69, %rd1, %rd68;
	ld.global.u32 	%r272, [%rd69];
	ld.shared.u32 	%r273, [_ZZ10MxV_sharedPKiS0_PiiE5cache+116];
	mad.lo.s32 	%r315, %r273, %r272, %r315;
$L__BB3_61:
	add.s32 	%r274, %r312, 15;
	setp.ge.s32 	%p31, %r274, %r169;
	@%p31 bra 	$L__BB3_63;
	mul.wide.s32 	%rd70, %r310, 4;
	add.s64 	%rd71, %rd1, %rd70;
	ld.global.u32 	%r275, [%rd71];
	ld.shared.u32 	%r276, [_ZZ10MxV_sharedPKiS0_PiiE5cache+120];
	mad.lo.s32 	%r315, %r276, %r275, %r315;
$L__BB3_63:
	add.s32 	%r277, %r312, 16;
	setp.ge.s32 	%p32, %r277, %r169;
	@%p32 bra 	$L__BB3_65;
	mul.wide.s32 	%rd72, %r311, 4;
	add.s64 	%rd73, %rd1, %rd72;
	ld.global.u32 	%r278, [%rd73];
	ld.shared.u32 	%r279, [_ZZ10MxV_sharedPKiS0_PiiE5cache+124];
	mad.lo.s32 	%r315, %r279, %r278, %r315;
$L__BB3_65:
	bar.sync 	0;
	add.s32 	%r313, %r313, 1;
	setp.ne.s32 	%p33, %r313, 0;
	add.s32 	%r312, %r312, 32;
	add.s32 	%r311, %r311, %r5;
	add.s32 	%r310, %r310, %r5;
	add.s32 	%r309, %r309, %r5;
	add.s32 	%r308, %r308, %r5;
	add.s32 	%r307, %r307, %r5;
	add.s32 	%r306, %r306, %r5;
	add.s32 	%r305, %r305, %r5;
	add.s32 	%r304, %r304, %r5;
	add.s32 	%r303, %r303, %r5;
	add.s32 	%r302, %r302, %r5;
	add.s32 	%r301, %r301, %r5;
	add.s32 	%r300, %r300, %r5;
	add.s32 	%r299, %r299, %r5;
	add.s32 	%r298, %r298, %r5;
	add.s32 	%r297, %r297, %r5;
	add.s32 	%r296, %r296, %r5;
	add.s32 	%r295, %r295, %r5;
	add.s32 	%r294, %r294, %r5;
	add.s32 	%r293, %r293, %r5;
	add.s32 	%r292, %r292, %r5;
	add.s32 	%r291, %r291, %r5;
	add.s32 	%r290, %r290, %r5;
	add.s32 	%r289, %r289, %r5;
	add.s32 	%r288, %r288, %r5;
	add.s32 	%r287, %r287, %r5;
	add.s32 	%r286, %r286, %r5;
	add.s32 	%r285, %r285, %r5;
	add.s32 	%r284, %r284, %r5;
	add.s32 	%r283, %r283, %r5;
	add.s32 	%r282, %r282, %r5;
	add.s32 	%r281, %r281, %r5;
	add.s32 	%r280, %r280, %r5;
	add.s64 	%rd78, %rd78, 128;
	@%p33 bra 	$L__BB3_1;
	ld.param.u64 	%rd77, [_Z10MxV_sharedPKiS0_Pii_param_2];
	cvta.to.global.u64 	%rd74, %rd77;
	mul.wide.s32 	%rd75, %r1, 4;
	add.s64 	%rd76, %rd74, %rd75;
	st.global.u32 	[%rd76], %r315;
	ret;

}
	// .globl	_Z11MxM_pitchediiiPKiS0_Pi
.visible .entry _Z11MxM_pitchediiiPKiS0_Pi(
	.param .u32 _Z11MxM_pitchediiiPKiS0_Pi_param_0,
	.param .u32 _Z11MxM_pitchediiiPKiS0_Pi_param_1,
	.param .u32 _Z11MxM_pitchediiiPKiS0_Pi_param_2,
	.param .u64 .ptr .align 1 _Z11MxM_pitchediiiPKiS0_Pi_param_3,
	.param .u64 .ptr .align 1 _Z11MxM_pitchediiiPKiS0_Pi_param_4,
	.param .u64 .ptr .align 1 _Z11MxM_pitchediiiPKiS0_Pi_param_5
)
{
	.reg .pred 	%p<10>;
	.reg .b32 	%r<112>;
	.reg .b64 	%rd<40>;

	ld.param.u32 	%r35, [_Z11MxM_pitchediiiPKiS0_Pi_param_0];
	ld.param.u32 	%r33, [_Z11MxM_pitchediiiPKiS0_Pi_param_1];
	ld.param.u32 	%r34, [_Z11MxM_pitchediiiPKiS0_Pi_param_2];
	ld.param.u64 	%rd5, [_Z11MxM_pitchediiiPKiS0_Pi_param_3];
	ld.param.u64 	%rd6, [_Z11MxM_pitchediiiPKiS0_Pi_param_4];
	ld.param.u64 	%rd4, [_Z11MxM_pitchediiiPKiS0_Pi_param_5];
	cvta.to.global.u64 	%rd1, %rd6;
	cvta.to.global.u64 	%rd2, %rd5;
	mov.u32 	%r36, %tid.x;
	mov.u32 	%r37, %ctaid.x;
	mov.u32 	%r38, %ntid.x;
	mad.lo.s32 	%r1, %r37, %r38, %r36;
	mov.u32 	%r39, %tid.y;
	mov.u32 	%r40, %ctaid.y;
	mov.u32 	%r41, %ntid.y;
	mad.lo.s32 	%r42, %r40, %r41, %r39;
	max.s32 	%r43, %r1, %r42;
	setp.ge.s32 	%p1, %r43, %r35;
	@%p1 bra 	$L__BB4_13;
	mul.lo.s32 	%r3, %r33, %r1;
	and.b32  	%r4, %r35, 7;
	setp.lt.u32 	%p2, %r35, 8;
	mov.b32 	%r106, 0;
	mov.u32 	%r111, %r106;
	@%p2 bra 	$L__BB4_4;
	and.b32  	%r106, %r35, 2147483640;
	neg.s32 	%r100, %r106;
	shl.b32 	%r7, %r34, 3;
	add.s64 	%rd3, %rd2, 16;
	mov.b32 	%r111, 0;
	mul.wide.s32 	%rd11, %r34, 4;
	mov.u32 	%r98, %r3;
	mov.u32 	%r99, %r42;
$L__BB4_3:
	.pragma "nounroll";
	mul.wide.s32 	%rd7, %r98, 4;
	add.s64 	%rd8, %rd3, %rd7;
	ld.global.u32 	%r47, [%rd8+-16];
	mul.wide.s32 	%rd9, %r99, 4;
	add.s64 	%rd10, %rd1, %rd9;
	ld.global.u32 	%r48, [%rd10];
	mad.lo.s32 	%r49, %r48, %r47, %r111;
	ld.global.u32 	%r50, [%rd8+-12];
	add.s64 	%rd12, %rd10, %rd11;
	ld.global.u32 	%r51, [%rd12];
	mad.lo.s32 	%r52, %r51, %r50, %r49;
	ld.global.u32 	%r53, [%rd8+-8];
	add.s64 	%rd13, %rd12, %rd11;
	ld.global.u32 	%r54, [%rd13];
	mad.lo.s32 	%r55, %r54, %r53, %r52;
	ld.global.u32 	%r56, [%rd8+-4];
	add.s64 	%rd14, %rd13, %rd11;
	ld.global.u32 	%r57, [%rd14];
	mad.lo.s32 	%r58, %r57, %r56, %r55;
	ld.global.u32 	%r59, [%rd8];
	add.s64 	%rd15, %rd14, %rd11;
	ld.global.u32 	%r60, [%rd15];
	mad.lo.s32 	%r61, %r60, %r59, %r58;
	ld.global.u32 	%r62, [%rd8+4];
	add.s64 	%rd16, %rd15, %rd11;
	ld.global.u32 	%r63, [%rd16];
	mad.lo.s32 	%r64, %r63, %r62, %r61;
	ld.global.u32 	%r65, [%rd8+8];
	add.s64 	%rd17, %rd16, %rd11;
	ld.global.u32 	%r66, [%rd17];
	mad.lo.s32 	%r67, %r66, %r65, %r64;
	ld.global.u32 	%r68, [%rd8+12];
	add.s64 	%rd18, %rd17, %rd11;
	ld.global.u32 	%r69, [%rd18];
	mad.lo.s32 	%r111, %r69, %r68, %r67;
	add.s32 	%r100, %r100, 8;
	add.s32 	%r99, %r99, %r7;
	add.s32 	%r98, %r98, 8;
	setp.ne.s32 	%p3, %r100, 0;
	@%p3 bra 	$L__BB4_3;
$L__BB4_4:
	setp.eq.s32 	%p4, %r4, 0;
	@%p4 bra 	$L__BB4_12;
	and.b32  	%r19, %r35, 3;
	setp.lt.u32 	%p5, %r4, 4;
	@%p5 bra 	$L__BB4_7;
	add.s32 	%r71, %r106, %r3;
	mul.wide.s32 	%rd19, %r71, 4;
	add.s64 	%rd20, %rd2, %rd19;
	ld.global.u32 	%r72, [%rd20];
	mad.lo.s32 	%r73, %r106, %r34, %r42;
	mul.wide.s32 	%rd21, %r73, 4;
	add.s64 	%rd22, %rd1, %rd21;
	ld.global.u32 	%r74, [%rd22];
	mad.lo.s32 	%r75, %r74, %r72, %r111;
	ld.global.u32 	%r76, [%rd20+4];
	mul.wide.s32 	%rd23, %r34, 4;
	add.s64 	%rd24, %rd22, %rd23;
	ld.global.u32 	%r77, [%rd24];
	mad.lo.s32 	%r78, %r77, %r76, %r75;
	ld.global.u32 	%r79, [%rd20+8];
	add.s64 	%rd25, %rd24, %rd23;
	ld.global.u32 	%r80, [%rd25];
	mad.lo.s32 	%r81, %r80, %r79, %r78;
	ld.global.u32 	%r82, [%rd20+12];
	add.s64 	%rd26, %rd25, %rd23;
	ld.global.u32 	%r83, [%rd26];
	mad.lo.s32 	%r111, %r83, %r82, %r81;
	add.s32 	%r106, %r106, 4;
$L__BB4_7:
	setp.eq.s32 	%p6, %r19, 0;
	@%p6 bra 	$L__BB4_12;
	setp.eq.s32 	%p7, %r19, 1;
	@%p7 bra 	$L__BB4_10;
	add.s32 	%r85, %r106, %r3;
	mul.wide.s32 	%rd27, %r85, 4;
	add.s64 	%rd28, %rd2, %rd27;
	ld.global.u32 	%r86, [%rd28];
	mad.lo.s32 	%r87, %r106, %r34, %r42;
	mul.wide.s32 	%rd29, %r87, 4;
	add.s64 	%rd30, %rd1, %rd29;
	ld.global.u32 	%r88, [%rd30];
	mad.lo.s32 	%r89, %r88, %r86, %r111;
	ld.global.u32 	%r90, [%rd28+4];
	mul.wide.s32 	%rd31, %r34, 4;
	add.s64 	%rd32, %rd30, %rd31;
	ld.global.u32 	%r91, [%rd32];
	mad.lo.s32 	%r111, %r91, %r90, %r89;
	add.s32 	%r106, %r106, 2;
$L__BB4_10:
	and.b32  	%r92, %r35, 1;
	setp.eq.b32 	%p8, %r92, 1;
	not.pred 	%p9, %p8;
	@%p9 bra 	$L__BB4_12;
	add.s32 	%r93, %r106, %r3;
	mul.wide.s32 	%rd33, %r93, 4;
	add.s64 	%rd34, %rd2, %rd33;
	ld.global.u32 	%r94, [%rd34];
	mad.lo.s32 	%r95, %r106, %r34, %r42;
	mul.wide.s32 	%rd35, %r95, 4;
	add.s64 	%rd36, %rd1, %rd35;
	ld.global.u32 	%r96, [%rd36];
	mad.lo.s32 	%r111, %r96, %r94, %r111;
$L__BB4_12:
	mad.lo.s32 	%r97, %r1, %r35, %r42;
	cvta.to.global.u64 	%rd37, %rd4;
	mul.wide.s32 	%rd38, %r97, 4;
	add.s64 	%rd39, %rd37, %rd38;
	st.global.u32 	[%rd39], %r111;
$L__BB4_13:
	ret;

}
	// .globl	_Z10MxM_sharedPiS_S_iii
.visible .entry _Z10MxM_sharedPiS_S_iii(
	.param .u64 .ptr .align 1 _Z10MxM_sharedPiS_S_iii_param_0,
	.param .u64 .ptr .align 1 _Z10MxM_sharedPiS_S_iii_param_1,
	.param .u64 .ptr .align 1 _Z10MxM_sharedPiS_S_iii_param_2,
	.param .u32 _Z10MxM_sharedPiS_S_iii_param_3,
	.param .u32 _Z10MxM_sharedPiS_S_iii_param_4,
	.param .u32 _Z10MxM_sharedPiS_S_iii_param_5
)
{
	.reg .pred 	%p<3>;
	.reg .b32 	%r<143>;
	.reg .b64 	%rd<13>;
	// demoted variable
	.shared .align 4 .b8 _ZZ10MxM_sharedPiS_S_iiiE2as[4096];
	// demoted variable
	.shared .align 4 .b8 _ZZ10MxM_sharedPiS_S_iiiE2bs[4096];
	ld.param.u64 	%rd3, [_Z10MxM_sharedPiS_S_iii_param_0];
	ld.param.u64 	%rd4, [_Z10MxM_sharedPiS_S_iii_param_1];
	ld.param.u64 	%rd5, [_Z10MxM_sharedPiS_S_iii_param_2];
	ld.param.u32 	%r23, [_Z10MxM_sharedPiS_S_iii_param_3];
	ld.param.u32 	%r24, [_Z10MxM_sharedPiS_S_iii_param_4];
	ld.param.u32 	%r25, [_Z10MxM_sharedPiS_S_iii_param_5];
	mov.u32 	%r27, %ctaid.x;
	mov.u32 	%r1, %ctaid.y;
	mov.u32 	%r2, %tid.x;
	mov.u32 	%r3, %tid.y;
	mul.lo.s32 	%r28, %r23, %r1;
	shl.b32 	%r140, %r28, 5;
	shl.b32 	%r5, %r27, 5;
	setp.lt.s32 	%p1, %r25, 1;
	mov.b32 	%r142, 0;
	@%p1 bra 	$L__BB5_3;
	shl.b32 	%r30, %r3, 7;
	mov.u32 	%r31, _ZZ10MxM_sharedPiS_S_iiiE2as;
	add.s32 	%r6, %r31, %r30;
	shl.b32 	%r32, %r2, 2;
	add.s32 	%r7, %r6, %r32;
	mov.u32 	%r33, _ZZ10MxM_sharedPiS_S_iiiE2bs;
	add.s32 	%r9, %r33, %r32;
	add.s32 	%r8, %r9, %r30;
	mad.lo.s32 	%r34, %r24, %r3, %r2;
	add.s32 	%r139, %r34, %r5;
	shl.b32 	%r35, %r1, 5;
	add.s32 	%r36, %r3, %r35;
	mad.lo.s32 	%r138, %r23, %r36, %r2;
	shl.b32 	%r12, %r24, 5;
	add.s32 	%r13, %r140, %r25;
	cvta.to.global.u64 	%rd1, %rd3;
	cvta.to.global.u64 	%rd2, %rd4;
	mov.b32 	%r142, 0;
$L__BB5_2:
	mul.wide.s32 	%rd6, %r139, 4;
	add.s64 	%rd7, %rd2, %rd6;
	mul.wide.s32 	%rd8, %r138, 4;
	add.s64 	%rd9, %rd1, %rd8;
	ld.global.u32 	%r37, [%rd9];
	st.shared.u32 	[%r7], %r37;
	ld.global.u32 	%r38, [%rd7];
	st.shared.u32 	[%r8], %r38;
	bar.sync 	0;
	ld.shared.u32 	%r39, [%r6];
	ld.shared.u32 	%r40, [%r9];
	mad.lo.s32 	%r41, %r40, %r39, %r142;
	ld.shared.u32 	%r42, [%r6+4];
	ld.shared.u32 	%r43, [%r9+128];
	mad.lo.s32 	%r44, %r43, %r42, %r41;
	ld.shared.u32 	%r45, [%r6+8];
	ld.shared.u32 	%r46, [%r9+256];
	mad.lo.s32 	%r47, %r46, %r45, %r44;
	ld.shared.u32 	%r48, [%r6+12];
	ld.shared.u32 	%r49, [%r9+384];
	mad.lo.s32 	%r50, %r49, %r48, %r47;
	ld.shared.u32 	%r51, [%r6+16];
	ld.shared.u32 	%r52, [%r9+512];
	mad.lo.s32 	%r53, %r52, %r51, %r50;
	ld.shared.u32 	%r54, [%r6+20];
	ld.shared.u32 	%r55, [%r9+640];
	mad.lo.s32 	%r56, %r55, %r54, %r53;
	ld.shared.u32 	%r57, [%r6+24];
	ld.shared.u32 	%r58, [%r9+768];
	mad.lo.s32 	%r59, %r58, %r57, %r56;
	ld.shared.u32 	%r60, [%r6+28];
	ld.shared.u32 	%r61, [%r9+896];
	mad.lo.s32 	%r62, %r61, %r60, %r59;
	ld.shared.u32 	%r63, [%r6+32];
	ld.shared.u32 	%r64, [%r9+1024];
	mad.lo.s32 	%r65, %r64, %r63, %r62;
	ld.shared.u32 	%r66, [%r6+36];
	ld.shared.u32 	%r67, [%r9+1152];
	mad.lo.s32 	%r68, %r67, %r66, %r65;
	ld.shared.u32 	%r69, [%r6+40];
	ld.shared.u32 	%r70, [%r9+1280];
	mad.lo.s32 	%r71, %r70, %r69, %r68;
	ld.shared.u32 	%r72, [%r6+44];
	ld.shared.u32 	%r73, [%r9+1408];
	mad.lo.s32 	%r74, %r73, %r72, %r71;
	ld.shared.u32 	%r75, [%r6+48];
	ld.shared.u32 	%r76, [%r9+1536];
	mad.lo.s32 	%r77, %r76, %r75, %r74;
	ld.shared.u32 	%r78, [%r6+52];
	ld.shared.u32 	%r79, [%r9+1664];
	mad.lo.s32 	%r80, %r79, %r78, %r77;
	ld.shared.u32 	%r81, [%r6+56];
	ld.shared.u32 	%r82, [%r9+1792];
	mad.lo.s32 	%r83, %r82, %r81, %r80;
	ld.shared.u32 	%r84, [%r6+60];
	ld.shared.u32 	%r85, [%r9+1920];
	mad.lo.s32 	%r86, %r85, %r84, %r83;
	ld.shared.u32 	%r87, [%r6+64];
	ld.shared.u32 	%r88, [%r9+2048];
	mad.lo.s32 	%r89, %r88, %r87, %r86;
	ld.shared.u32 	%r90, [%r6+68];
	ld.shared.u32 	%r91, [%r9+2176];
	mad.lo.s32 	%r92, %r91, %r90, %r89;
	ld.shared.u32 	%r93, [%r6+72];
	ld.shared.u32 	%r94, [%r9+2304];
	mad.lo.s32 	%r95, %r94, %r93, %r92;
	ld.shared.u32 	%r96, [%r6+76];
	ld.shared.u32 	%r97, [%r9+2432];
	mad.lo.s32 	%r98, %r97, %r96, %r95;
	ld.shared.u32 	%r99, [%r6+80];
	ld.shared.u32 	%r100, [%r9+2560];
	mad.lo.s32 	%r101, %r100, %r99, %r98;
	ld.shared.u32 	%r102, [%r6+84];
	ld.shared.u32 	%r103, [%r9+2688];
	mad.lo.s32 	%r104, %r103, %r102, %r101;
	ld.shared.u32 	%r105, [%r6+88];
	ld.shared.u32 	%r106, [%r9+2816];
	mad.lo.s32 	%r107, %r106, %r105, %r104;
	ld.shared.u32 	%r108, [%r6+92];
	ld.shared.u32 	%r109, [%r9+2944];
	mad.lo.s32 	%r110, %r109, %r108, %r107;
	ld.shared.u32 	%r111, [%r6+96];
	ld.shared.u32 	%r112, [%r9+3072];
	mad.lo.s32 	%r113, %r112, %r111, %r110;
	ld.shared.u32 	%r114, [%r6+100];
	ld.shared.u32 	%r115, [%r9+3200];
	mad.lo.s32 	%r116, %r115, %r114, %r113;
	ld.shared.u32 	%r117, [%r6+104];
	ld.shared.u32 	%r118, [%r9+3328];
	mad.lo.s32 	%r119, %r118, %r117, %r116;
	ld.shared.u32 	%r120, [%r6+108];
	ld.shared.u32 	%r121, [%r9+3456];
	mad.lo.s32 	%r122, %r121, %r120, %r119;
	ld.shared.u32 	%r123, [%r6+112];
	ld.shared.u32 	%r124, [%r9+3584];
	mad.lo.s32 	%r125, %r124, %r123, %r122;
	ld.shared.u32 	%r126, [%r6+116];
	ld.shared.u32 	%r127, [%r9+3712];
	mad.lo.s32 	%r128, %r127, %r126, %r125;
	ld.shared.u32 	%r129, [%r6+120];
	ld.shared.u32 	%r130, [%r9+3840];
	mad.lo.s32 	%r131, %r130, %r129, %r128;
	ld.shared.u32 	%r132, [%r6+124];
	ld.shared.u32 	%r133, [%r9+3968];
	mad.lo.s32 	%r142, %r133, %r132, %r131;
	bar.sync 	0;
	add.s32 	%r140, %r140, 32;
	add.s32 	%r139, %r139, %r12;
	add.s32 	%r138, %r138, 32;
	setp.lt.s32 	%p2, %r140, %r13;
	@%p2 bra 	$L__BB5_2;
$L__BB5_3:
	cvta.to.global.u64 	%rd10, %rd5;
	shl.b32 	%r134, %r1, 5;
	add.s32 	%r135, %r134, %r3;
	add.s32 	%r136, %r5, %r2;
	mad.lo.s32 	%r137, %r135, %r25, %r136;
	mul.wide.s32 	%rd11, %r137, 4;
	add.s64 	%rd12, %rd10, %rd11;
	st.global.u32 	[%rd12], %r142;
	ret;

}


// ===== COMPILED SASS (sm_100) =====

	.target	sm_100

	.elftype	@"ET_EXEC"


//--------------------- .note.nv.tkinfo           --------------------------
	.section	.note.nv.tkinfo,"",@"SHT_NOTE"
	.sectionflags	@"SHF_NOTE_NV_TKINFO"
	.tkinfo
        /*0018*/ 	.word	0x00000002
        /*0030*/ 	.string	""
        /*0030*/ 	.string	"ptxas"
        /*0030*/ 	.string	"Cuda compilation tools, release 13.0, V13.0.88"
        /*0030*/ 	.string	"Build cuda_13.0.r13.0/compiler.36424714_0"
        /*0030*/ 	.string	"-arch sm_100 -m 64 "



//--------------------- .note.nv.cuinfo           --------------------------
	.section	.note.nv.cuinfo,"",@"SHT_NOTE"
	.sectionflags	@"SHF_NOTE_NV_CUINFO"
        /*0018*/ 	.short	0x0002
        /*001a*/ 	.short	0x0064
        /*001c*/ 	.short	0x0082
	.zero		2


//--------------------- .nv.info                  --------------------------
	.section	.nv.info,"",@"SHT_CUDA_INFO"
	.align	4


	//----- nvinfo : EIATTR_REGCOUNT
	.align		4
        /*0000*/ 	.byte	0x04, 0x2f
        /*0002*/ 	.short	(.L_1 - .L_0)
	.align		4
.L_0:
        /*0004*/ 	.word	index@(_Z3MxVPKiS0_Pii)
        /*0008*/ 	.word	0x0000001e


	//----- nvinfo : EIATTR_FRAME_SIZE
	.align		4
.L_1:
        /*000c*/ 	.byte	0x04, 0x11
        /*000e*/ 	.short	(.L_3 - .L_2)
	.align		4
.L_2:
        /*0010*/ 	.word	index@(_Z3MxVPKiS0_Pii)
        /*0014*/ 	.word	0x00000000


	//----- nvinfo : EIATTR_REGCOUNT
	.align		4
.L_3:
        /*0018*/ 	.byte	0x04, 0x2f
        /*001a*/ 	.short	(.L_5 - .L_4)
	.align		4
.L_4:
        /*001c*/ 	.word	index@(_Z13MxV_coalessedPKiS0_Pii)
        /*0020*/ 	.word	0x00000020


	//----- nvinfo : EIATTR_FRAME_SIZE
	.align		4
.L_5:
        /*0024*/ 	.byte	0x04, 0x11
        /*0026*/ 	.short	(.L_7 - .L_6)
	.align		4
.L_6:
        /*0028*/ 	.word	index@(_Z13MxV_coalessedPKiS0_Pii)
        /*002c*/ 	.word	0x00000000


	//----- nvinfo : EIATTR_REGCOUNT
	.align		4
.L_7:
        /*0030*/ 	.byte	0x04, 0x2f
        /*0032*/ 	.short	(.L_9 - .L_8)
	.align		4
.L_8:
        /*0034*/ 	.word	index@(_Z15MxV_shared_slowPKiS0_Pii)
        /*0038*/ 	.word	0x0000000e


	//----- nvinfo : EIATTR_FRAME_SIZE
	.align		4
.L_9:
        /*003c*/ 	.byte	0x04, 0x11
        /*003e*/ 	.short	(.L_11 - .L_10)
	.align		4
.L_10:
        /*0040*/ 	.word	index@(_Z15MxV_shared_slowPKiS0_Pii)
        /*0044*/ 	.word	0x00000000


	//----- nvinfo : EIATTR_REGCOUNT
	.align		4
.L_11:
        /*0048*/ 	.byte	0x04, 0x2f
        /*004a*/ 	.short	(.L_13 - .L_12)
	.align		4
.L_12:
        /*004c*/ 	.word	index@(_Z10MxV_sharedPKiS0_Pii)
        /*0050*/ 	.word	0x00000030


	//----- nvinfo : EIATTR_FRAME_SIZE
	.align		4
.L_13:
        /*0054*/ 	.byte	0x04, 0x11
        /*0056*/ 	.short	(.L_15 - .L_14)
	.align		4
.L_14:
        /*0058*/ 	.word	index@(_Z10MxV_sharedPKiS0_Pii)
        /*005c*/ 	.word	0x00000000


	//----- nvinfo : EIATTR_REGCOUNT
	.align		4
.L_15:
        /*0060*/ 	.byte	0x04, 0x2f
        /*0062*/ 	.short	(.L_17 - .L_16)
	.align		4
.L_16:
        /*0064*/ 	.word	index@(_Z11MxM_pitchediiiPKiS0_Pi)
        /*0068*/ 	.word	0x00000020


	//----- nvinfo : EIATTR_FRAME_SIZE
	.align		4
.L_17:
        /*006c*/ 	.byte	0x04, 0x11
        /*006e*/ 	.short	(.L_19 - .L_18)
	.align		4
.L_18:
        /*0070*/ 	.word	index@(_Z11MxM_pitchediiiPKiS0_Pi)
        /*0074*/ 	.word	0x00000000


	//----- nvinfo : EIATTR_REGCOUNT
	.align		4
.L_19:
        /*0078*/ 	.byte	0x04, 0x2f
        /*007a*/ 	.short	(.L_21 - .L_20)
	.align		4
.L_20:
        /*007c*/ 	.word	index@(_Z10MxM_sharedPiS_S_iii)
        /*0080*/ 	.word	0x00000020


	//----- nvinfo : EIATTR_FRAME_SIZE
	.align		4
.L_21:
        /*0084*/ 	.byte	0x04, 0x11
        /*0086*/ 	.short	(.L_23 - .L_22)
	.align		4
.L_22:
        /*0088*/ 	.word	index@(_Z10MxM_sharedPiS_S_iii)
        /*008c*/ 	.word	0x00000000


	//----- nvinfo : EIATTR_MIN_STACK_SIZE
	.align		4
.L_23:
        /*0090*/ 	.byte	0x04, 0x12
        /*0092*/ 	.short	(.L_25 - .L_24)
	.align		4
.L_24:
        /*0094*/ 	.word	index@(_Z10MxM_sharedPiS_S_iii)
        /*0098*/ 	.word	0x00000000


	//----- nvinfo : EIATTR_MIN_STACK_SIZE
	.align		4
.L_25:
        /*009c*/ 	.byte	0x04, 0x12
        /*009e*/ 	.short	(.L_27 - .L_26)
	.align		4
.L_26:
        /*00a0*/ 	.word	index@(_Z11MxM_pitchediiiPKiS0_Pi)
        /*00a4*/ 	.word	0x00000000


	//----- nvinfo : EIATTR_MIN_STACK_SIZE
	.align		4
.L_27:
        /*00a8*/ 	.byte	0x04, 0x12
        /*00aa*/ 	.short	(.L_29 - .L_28)
	.align		4
.L_28:
        /*00ac*/ 	.word	index@(_Z10MxV_sharedPKiS0_Pii)
        /*00b0*/ 	.word	0x00000000


	//----- nvinfo : EIATTR_MIN_STACK_SIZE
	.align		4
.L_29:
        /*00b4*/ 	.byte	0x04, 0x12
        /*00b6*/ 	.short	(.L_31 - .L_30)
	.align		4
.L_30:
        /*00b8*/ 	.word	index@(_Z15MxV_shared_slowPKiS0_Pii)
        /*00bc*/ 	.word	0x00000000


	//----- nvinfo : EIATTR_MIN_STACK_SIZE
	.align		4
.L_31:
        /*00c0*/ 	.byte	0x04, 0x12
        /*00c2*/ 	.short	(.L_33 - .L_32)
	.align		4
.L_32:
        /*00c4*/ 	.word	index@(_Z13MxV_coalessedPKiS0_Pii)
        /*00c8*/ 	.word	0x00000000


	//----- nvinfo : EIATTR_MIN_STACK_SIZE
	.align		4
.L_33:
        /*00cc*/ 	.byte	0x04, 0x12
        /*00ce*/ 	.short	(.L_35 - .L_34)
	.align		4
.L_34:
        /*00d0*/ 	.word	index@(_Z3MxVPKiS0_Pii)
        /*00d4*/ 	.word	0x00000000
.L_35:


//--------------------- .nv.compat                --------------------------
	.section	.nv.compat,"",@"SHT_CUDA_COMPAT_INFO"
	.align	4
        /*0000*/ 	.byte	0x02, 0x09, 0x00, 0x00, 0x02, 0x02, 0x01, 0x00, 0x02, 0x05, 0x05, 0x00, 0x03, 0x07, 0x01, 0x01
        /*0010*/ 	.byte	0x02, 0x03, 0x00, 0x00, 0x02, 0x06, 0x01, 0x00, 0x04, 0x0b, 0x08, 0x00, 0x09, 0x00, 0x00, 0x00
        /*0020*/ 	.byte	0x00, 0x00, 0x00, 0x00


//--------------------- .nv.info._Z10MxM_sharedPiS_S_iii --------------------------
	.section	.nv.info._Z10MxM_sharedPiS_S_iii,"",@"SHT_CUDA_INFO"
	.sectionflags	@""
	.align	4


	//----- nvinfo : EIATTR_CUDA_API_VERSION
	.align		4
        /*0000*/ 	.byte	0x04, 0x37
        /*0002*/ 	.short	(.L_37 - .L_36)
.L_36:
        /*0004*/ 	.word	0x00000082


	//----- nvinfo : EIATTR_KPARAM_INFO
	.align		4
.L_37:
        /*0008*/ 	.byte	0x04, 0x17
        /*000a*/ 	.short	(.L_39 - .L_38)
.L_38:
        /*000c*/ 	.word	0x00000000
        /*0010*/ 	.short	0x0005
        /*0012*/ 	.short	0x0020
        /*0014*/ 	.byte	0x00, 0xf0, 0x11, 0x00


	//----- nvinfo : EIATTR_KPARAM_INFO
	.align		4
.L_39:
        /*0018*/ 	.byte	0x04, 0x17
        /*001a*/ 	.short	(.L_41 - .L_40)
.L_40:
        /*001c*/ 	.word	0x00000000
        /*0020*/ 	.short	0x0004
        /*0022*/ 	.short	0x001c
        /*0024*/ 	.byte	0x00, 0xf0, 0x11, 0x00


	//----- nvinfo : EIATTR_KPARAM_INFO
	.align		4
.L_41:
        /*0028*/ 	.byte	0x04, 0x17
        /*002a*/ 	.short	(.L_43 - .L_42)
.L_42:
        /*002c*/ 	.word	0x00000000
        /*0030*/ 	.short	0x0003
        /*0032*/ 	.short	0x0018
        /*0034*/ 	.byte	0x00, 0xf0, 0x11, 0x00


	//----- nvinfo : EIATTR_KPARAM_INFO
	.align		4
.L_43:
        /*0038*/ 	.byte	0x04, 0x17
        /*003a*/ 	.short	(.L_45 - .L_44)
.L_44:
        /*003c*/ 	.word	0x00000000
        /*0040*/ 	.short	0x0002
        /*0042*/ 	.short	0x0010
        /*0044*/ 	.byte	0x00, 0xf5, 0x21, 0x00


	//----- nvinfo : EIATTR_KPARAM_INFO
	.align		4
.L_45:
        /*0048*/ 	.byte	0x04, 0x17
        /*004a*/ 	.short	(.L_47 - .L_46)
.L_46:
        /*004c*/ 	.word	0x00000000
        /*0050*/ 	.short	0x0001
        /*0052*/ 	.short	0x0008
        /*0054*/ 	.byte	0x00, 0xf5, 0x21, 0x00


	//----- nvinfo : EIATTR_KPARAM_INFO
	.align		4
.L_47:
        /*0058*/ 	.byte	0x04, 0x17
        /*005a*/ 	.short	(.L_49 - .L_48)
.L_48:
        /*005c*/ 	.word	0x00000000
        /*0060*/ 	.short	0x0000
        /*0062*/ 	.short	0x0000
        /*0064*/ 	.byte	0x00, 0xf5, 0x21, 0x00


	//----- nvinfo : EIATTR_SPARSE_MMA_MASK
	.align		4
.L_49:
        /*0068*/ 	.byte	0x03, 0x50
        /*006a*/ 	.short	0x0000


	//----- nvinfo : EIATTR_MAXREG_COUNT
	.align		4
        /*006c*/ 	.byte	0x03, 0x1b
        /*006e*/ 	.short	0x00ff


	//----- nvinfo : EIATTR_NUM_BARRIERS
	.align		4
        /*0070*/ 	.byte	0x02, 0x4c
        /*0072*/ 	.byte	0x01
	.zero		1


	//----- nvinfo : EIATTR_MERCURY_ISA_VERSION
	.align		4
        /*0074*/ 	.byte	0x03, 0x5f
        /*0076*/ 	.short	0x0101


	//----- nvinfo : EIATTR_VRC_CTA_INIT_COUNT
	.align		4
        /*0078*/ 	.byte	0x02, 0x4a
	.zero		1
	.zero		1


	//----- nvinfo : EIATTR_EXIT_INSTR_OFFSETS
	.align		4
        /*007c*/ 	.byte	0x04, 0x1c
        /*007e*/ 	.short	(.L_51 - .L_50)


	//   ....[0]....
.L_50:
        /*0080*/ 	.word	0x000007a0


	//----- nvinfo : EIATTR_CBANK_PARAM_SIZE
	.align		4
.L_51:
        /*0084*/ 	.byte	0x03, 0x19
        /*0086*/ 	.short	0x0024


	//----- nvinfo : EIATTR_PARAM_CBANK
	.align		4
        /*0088*/ 	.byte	0x04, 0x0a
        /*008a*/ 	.short	(.L_53 - .L_52)
	.align		4
.L_52:
        /*008c*/ 	.word	index@(.nv.constant0._Z10MxM_sharedPiS_S_iii)
        /*0090*/ 	.short	0x0380
        /*0092*/ 	.short	0x0024


	//----- nvinfo : EIATTR_SW_WAR
	.align		4
.L_53:
        /*0094*/ 	.byte	0x04, 0x36
        /*0096*/ 	.short	(.L_55 - .L_54)
.L_54:
        /*0098*/ 	.word	0x00000008
.L_55:


//--------------------- .nv.info._Z11MxM_pitchediiiPKiS0_Pi --------------------------
	.section	.nv.info._Z11MxM_pitchediiiPKiS0_Pi,"",@"SHT_CUDA_INFO"
	.sectionflags	@""
	.align	4


	//----- nvinfo : EIATTR_CUDA_API_VERSION
	.align		4
        /*0000*/ 	.byte	0x04, 0x37
        /*0002*/ 	.short	(.L_57 - .L_56)
.L_56:
        /*0004*/ 	.word	0x00000082


	//----- nvinfo : EIATTR_KPARAM_INFO
	.align		4
.L_57:
        /*0008*/ 	.byte	0x04, 0x17
        /*000a*/ 	.short	(.L_59 - .L_58)
.L_58:
        /*000c*/ 	.word	0x00000000
        /*0010*/ 	.short	0x0005
        /*0012*/ 	.short	0x0020
        /*0014*/ 	.byte	0x00, 0xf5, 0x21, 0x00


	//----- nvinfo : EIATTR_KPARAM_INFO
	.align		4
.L_59:
        /*0018*/ 	.byte	0x04, 0x17
        /*001a*/ 	.short	(.L_61 - .L_60)
.L_60:
        /*001c*/ 	.word	0x00000000
        /*0020*/ 	.short	0x0004
        /*0022*/ 	.short	0x0018
        /*0024*/ 	.byte	0x00, 0xf5, 0x21, 0x00


	//----- nvinfo : EIATTR_KPARAM_INFO
	.align		4
.L_61:
        /*0028*/ 	.byte	0x04, 0x17
        /*002a*/ 	.short	(.L_63 - .L_62)
.L_62:
        /*002c*/ 	.word	0x00000000
        /*0030*/ 	.short	0x0003
        /*0032*/ 	.short	0x0010
        /*0034*/ 	.byte	0x00, 0xf5, 0x21, 0x00


	//----- nvinfo : EIATTR_KPARAM_INFO
	.align		4
.L_63:
        /*0038*/ 	.byte	0x04, 0x17
        /*003a*/ 	.short	(.L_65 - .L_64)
.L_64:
        /*003c*/ 	.word	0x00000000
        /*0040*/ 	.short	0x0002
        /*0042*/ 	.short	0x0008
        /*0044*/ 	.byte	0x00, 0xf0, 0x11, 0x00


	//----- nvinfo : EIATTR_KPARAM_INFO
	.align		4
.L_65:
        /*0048*/ 	.byte	0x04, 0x17
        /*004a*/ 	.short	(.L_67 - .L_66)
.L_66:
        /*004c*/ 	.word	0x00000000
        /*0050*/ 	.short	0x0001
        /*0052*/ 	.short	0x0004
        /*0054*/ 	.byte	0x00, 0xf0, 0x11, 0x00


	//----- nvinfo : EIATTR_KPARAM_INFO
	.align		4
.L_67:
        /*0058*/ 	.byte	0x04, 0x17
        /*005a*/ 	.short	(.L_69 - .L_68)
.L_68:
        /*005c*/ 	.word	0x00000000
        /*0060*/ 	.short	0x0000
        /*0062*/ 	.short	0x0000
        /*0064*/ 	.byte	0x00, 0xf0, 0x11, 0x00


	//----- nvinfo : EIATTR_SPARSE_MMA_MASK
	.align		4
.L_69:
        /*0068*/ 	.byte	0x03, 0x50
        /*006a*/ 	.short	0x0000


	//----- nvinfo : EIATTR_MAXREG_COUNT
	.align		4
        /*006c*/ 	.byte	0x03, 0x1b
        /*006e*/ 	.short	0x00ff


	//----- nvinfo : EIATTR_MERCURY_ISA_VERSION
	.align		4
        /*0070*/ 	.byte	0x03, 0x5f
        /*0072*/ 	.short	0x0101


	//----- nvinfo : EIATTR_VRC_CTA_INIT_COUNT
	.align		4
        /*0074*/ 	.byte	0x02, 0x4a
	.zero		1
	.zero		1


	//----- nvinfo : EIATTR_EXIT_INSTR_OFFSETS
	.align		4
        /*0078*/ 	.byte	0x04, 0x1c
        /*007a*/ 	.short	(.L_71 - .L_70)


	//   ....[0]....
.L_70:
        /*007c*/ 	.word	0x000000c0


	//   ....[1]....
        /*0080*/ 	.word	0x00000850


	//----- nvinfo : EIATTR_CBANK_PARAM_SIZE
	.align		4
.L_71:
        /*0084*/ 	.byte	0x03, 0x19
        /*0086*/ 	.short	0x0028


	//----- nvinfo : EIATTR_PARAM_CBANK
	.align		4
        /*0088*/ 	.byte	0x04, 0x0a
        /*008a*/ 	.short	(.L_73 - .L_72)
	.align		4
.L_72:
        /*008c*/ 	.word	index@(.nv.constant0._Z11MxM_pitchediiiPKiS0_Pi)
        /*0090*/ 	.short	0x0380
        /*0092*/ 	.short	0x0028


	//----- nvinfo : EIATTR_SW_WAR
	.align		4
.L_73:
        /*0094*/ 	.byte	0x04, 0x36
        /*0096*/ 	.short	(.L_75 - .L_74)
.L_74:
        /*0098*/ 	.word	0x00000008
.L_75:


//--------------------- .nv.info._Z10MxV_sharedPKiS0_Pii --------------------------
	.section	.nv.info._Z10MxV_sharedPKiS0_Pii,"",@"SHT_CUDA_INFO"
	.sectionflags	@""
	.align	4


	//----- nvinfo : EIATTR_CUDA_API_VERSION
	.align		4
        /*0000*/ 	.byte	0x04, 0x37
        /*0002*/ 	.short	(.L_77 - .L_76)
.L_76:
        /*0004*/ 	.word	0x00000082


	//----- nvinfo : EIATTR_KPARAM_INFO
	.align		4
.L_77:
        /*0008*/ 	.byte	0x04, 0x17
        /*000a*/ 	.short	(.L_79 - .L_78)
.L_78:
        /*000c*/ 	.word	0x00000000
        /*0010*/ 	.short	0x0003
        /*0012*/ 	.short	0x0018
        /*0014*/ 	.byte	0x00, 0xf0, 0x11, 0x00


	//----- nvinfo : EIATTR_KPARAM_INFO
	.align		4
.L_79:
        /*0018*/ 	.byte	0x04, 0x17
        /*001a*/ 	.short	(.L_81 - .L_80)
.L_80:
        /*001c*/ 	.word	0x00000000
        /*0020*/ 	.short	0x0002
        /*0022*/ 	.short	0x0010
        /*0024*/ 	.byte	0x00, 0xf5, 0x21, 0x00


	//----- nvinfo : EIATTR_KPARAM_INFO
	.align		4
.L_81:
        /*0028*/ 	.byte	0x04, 0x17
        /*002a*/ 	.short	(.L_83 - .L_82)
.L_82:
        /*002c*/ 	.word	0x00000000
        /*0030*/ 	.short	0x0001
        /*0032*/ 	.short	0x0008
        /*0034*/ 	.byte	0x00, 0xf5, 0x21, 0x00


	//----- nvinfo : EIATTR_KPARAM_INFO
	.align		4
.L_83:
        /*0038*/ 	.byte	0x04, 0x17
        /*003a*/ 	.short	(.L_85 - .L_84)
.L_84:
        /*003c*/ 	.word	0x00000000
        /*0040*/ 	.short	0x0000
        /*0042*/ 	.short	0x0000
        /*0044*/ 	.byte	0x00, 0xf5, 0x21, 0x00


	//----- nvinfo : EIATTR_SPARSE_MMA_MASK
	.align		4
.L_85:
        /*0048*/ 	.byte	0x03, 0x50
        /*004a*/ 	.short	0x0000


	//----- nvinfo : EIATTR_MAXREG_COUNT
	.align		4
        /*004c*/ 	.byte	0x03, 0x1b
        /*004e*/ 	.short	0x00ff


	//----- nvinfo : EIATTR_NUM_BARRIERS
	.align		4
        /*0050*/ 	.byte	0x02, 0x4c
        /*0052*/ 	.byte	0x01
	.zero		1


	//----- nvinfo : EIATTR_MERCURY_ISA_VERSION
	.align		4
        /*0054*/ 	.byte	0x03, 0x5f
        /*0056*/ 	.short	0x0101


	//----- nvinfo : EIATTR_VRC_CTA_INIT_COUNT
	.align		4
        /*0058*/ 	.byte	0x02, 0x4a
	.zero		1
	.zero		1


	//----- nvinfo : EIATTR_EXIT_INSTR_OFFSETS
	.align		4
        /*005c*/ 	.byte	0x04, 0x1c
        /*005e*/ 	.short	(.L_87 - .L_86)


	//   ....[0]....
.L_86:
        /*0060*/ 	.word	0x00001a20


	//----- nvinfo : EIATTR_CBANK_PARAM_SIZE
	.align		4
.L_87:
        /*0064*/ 	.byte	0x03, 0x19
        /*0066*/ 	.short	0x001c


	//----- nvinfo : EIATTR_PARAM_CBANK
	.align		4
        /*0068*/ 	.byte	0x04, 0x0a
        /*006a*/ 	.short	(.L_89 - .L_88)
	.align		4
.L_88:
        /*006c*/ 	.word	index@(.nv.constant0._Z10MxV_sharedPKiS0_Pii)
        /*0070*/ 	.short	0x0380
        /*0072*/ 	.short	0x001c


	//----- nvinfo : EIATTR_SW_WAR
	.align		4
.L_89:
        /*0074*/ 	.byte	0x04, 0x36
        /*0076*/ 	.short	(.L_91 - .L_90)
.L_90:
        /*0078*/ 	.word	0x00000008
.L_91:


//--------------------- .nv.info._Z15MxV_shared_slowPKiS0_Pii --------------------------
	.section	.nv.info._Z15MxV_shared_slowPKiS0_Pii,"",@"SHT_CUDA_INFO"
	.sectionflags	@""
	.align	4


	//----- nvinfo : EIATTR_CUDA_API_VERSION
	.align		4
        /*0000*/ 	.byte	0x04, 0x37
        /*0002*/ 	.short	(.L_93 - .L_92)
.L_92:
        /*0004*/ 	.word	0x00000082


	//----- nvinfo : EIATTR_KPARAM_INFO
	.align		4
.L_93:
        /*0008*/ 	.byte	0x04, 0x17
        /*000a*/ 	.short	(.L_95 - .L_94)
.L_94:
        /*000c*/ 	.word	0x00000000
        /*0010*/ 	.short	0x0003
        /*0012*/ 	.short	0x0018
        /*0014*/ 	.byte	0x00, 0xf0, 0x11, 0x00


	//----- nvinfo : EIATTR_KPARAM_INFO
	.align		4
.L_95:
        /*0018*/ 	.byte	0x04, 0x17
        /*001a*/ 	.short	(.L_97 - .L_96)
.L_96:
        /*001c*/ 	.word	0x00000000
        /*0020*/ 	.short	0x0002
        /*0022*/ 	.short	0x0010
        /*0024*/ 	.byte	0x00, 0xf5, 0x21, 0x00


	//----- nvinfo : EIATTR_KPARAM_INFO
	.align		4
.L_97:
        /*0028*/ 	.byte	0x04, 0x17
        /*002a*/ 	.short	(.L_99 - .L_98)
.L_98:
        /*002c*/ 	.word	0x00000000
        /*0030*/ 	.short	0x0001
        /*0032*/ 	.short	0x0008
        /*0034*/ 	.byte	0x00, 0xf5, 0x21, 0x00


	//----- nvinfo : EIATTR_KPARAM_INFO
	.align		4
.L_99:
        /*0038*/ 	.byte	0x04, 0x17
        /*003a*/ 	.short	(.L_101 - .L_100)
.L_100:
        /*003c*/ 	.word	0x00000000
        /*0040*/ 	.short	0x0000
        /*0042*/ 	.short	0x0000
        /*0044*/ 	.byte	0x00, 0xf5, 0x21, 0x00


	//----- nvinfo : EIATTR_SPARSE_MMA_MASK
	.align		4
.L_101:
        /*0048*/ 	.byte	0x03, 0x50
        /*004a*/ 	.short	0x0000


	//----- nvinfo : EIATTR_MAXREG_COUNT
	.align		4
        /*004c*/ 	.byte	0x03, 0x1b
        /*004e*/ 	.short	0x00ff


	//----- nvinfo : EIATTR_NUM_BARRIERS
	.align		4
        /*0050*/ 	.byte	0x02, 0x4c
        /*0052*/ 	.byte	0x01
	.zero		1


	//----- nvinfo : EIATTR_MERCURY_ISA_VERSION
	.align		4
        /*0054*/ 	.byte	0x03, 0x5f
        /*0056*/ 	.short	0x0101


	//----- nvinfo : EIATTR_VRC_CTA_INIT_COUNT
	.align		4
        /*0058*/ 	.byte	0x02, 0x4a
	.zero		1
	.zero		1


	//----- nvinfo : EIATTR_EXIT_INSTR_OFFSETS
	.align		4
        /*005c*/ 	.byte	0x04, 0x1c
        /*005e*/ 	.short	(.L_103 - .L_102)


	//   ....[0]....
.L_102:
        /*0060*/ 	.word	0x00000050


	//   ....[1]....
        /*0064*/ 	.word	0x00000280


	//   ....[2]....
        /*0068*/ 	.word	0x00000300


	//----- nvinfo : EIATTR_CRS_STACK_SIZE
	.align		4
.L_103:
        /*006c*/ 	.byte	0x04, 0x1e
        /*006e*/ 	.short	(.L_105 - .L_104)
.L_104:
        /*0070*/ 	.word	0x00000000


	//----- nvinfo : EIATTR_CBANK_PARAM_SIZE
	.align		4
.L_105:
        /*0074*/ 	.byte	0x03, 0x19
        /*0076*/ 	.short	0x001c


	//----- nvinfo : EIATTR_PARAM_CBANK
	.align		4
        /*0078*/ 	.byte	0x04, 0x0a
        /*007a*/ 	.short	(.L_107 - .L_106)
	.align		4
.L_106:
        /*007c*/ 	.word	index@(.nv.constant0._Z15MxV_shared_slowPKiS0_Pii)
        /*0080*/ 	.short	0x0380
        /*0082*/ 	.short	0x001c


	//----- nvinfo : EIATTR_SW_WAR
	.align		4
.L_107:
        /*0084*/ 	.byte	0x04, 0x36
        /*0086*/ 	.short	(.L_109 - .L_108)
.L_108:
        /*0088*/ 	.word	0x00000008
.L_109:


//--------------------- .nv.info._Z13MxV_coalessedPKiS0_Pii --------------------------
	.section	.nv.info._Z13MxV_coalessedPKiS0_Pii,"",@"SHT_CUDA_INFO"
	.sectionflags	@""
	.align	4


	//----- nvinfo : EIATTR_CUDA_API_VERSION
	.align		4
        /*0000*/ 	.byte	0x04, 0x37
        /*0002*/ 	.short	(.L_111 - .L_110)
.L_110:
        /*0004*/ 	.word	0x00000082


	//----- nvinfo : EIATTR_KPARAM_INFO
	.align		4
.L_111:
        /*0008*/ 	.byte	0x04, 0x17
        /*000a*/ 	.short	(.L_113 - .L_112)
.L_112:
        /*000c*/ 	.word	0x00000000
        /*0010*/ 	.short	0x0003
        /*0012*/ 	.short	0x0018
        /*0014*/ 	.byte	0x00, 0xf0, 0x11, 0x00


	//----- nvinfo : EIATTR_KPARAM_INFO
	.align		4
.L_113:
        /*0018*/ 	.byte	0x04, 0x17
        /*001a*/ 	.short	(.L_115 - .L_114)
.L_114:
        /*001c*/ 	.word	0x00000000
        /*0020*/ 	.short	0x0002
        /*0022*/ 	.short	0x0010
        /*0024*/ 	.byte	0x00, 0xf5, 0x21, 0x00


	//----- nvinfo : EIATTR_KPARAM_INFO
	.align		4
.L_115:
        /*0028*/ 	.byte	0x04, 0x17
        /*002a*/ 	.short	(.L_117 - .L_116)
.L_116:
        /*002c*/ 	.word	0x00000000
        /*0030*/ 	.short	0x0001
        /*0032*/ 	.short	0x0008
        /*0034*/ 	.byte	0x00, 0xf5, 0x21, 0x00


	//----- nvinfo : EIATTR_KPARAM_INFO
	.align		4
.L_117:
        /*0038*/ 	.byte	0x04, 0x17
        /*003a*/ 	.short	(.L_119 - .L_118)
.L_118:
        /*003c*/ 	.word	0x00000000
        /*0040*/ 	.short	0x0000
        /*0042*/ 	.short	0x0000
        /*0044*/ 	.byte	0x00, 0xf5, 0x21, 0x00


	//----- nvinfo : EIATTR_SPARSE_MMA_MASK
	.align		4
.L_119:
        /*0048*/ 	.byte	0x03, 0x50
        /*004a*/ 	.short	0x0000


	//----- nvinfo : EIATTR_MAXREG_COUNT
	.align		4
        /*004c*/ 	.byte	0x03, 0x1b
        /*004e*/ 	.short	0x00ff


	//----- nvinfo : EIATTR_MERCURY_ISA_VERSION
	.align		4
        /*0050*/ 	.byte	0x03, 0x5f
        /*0052*/ 	.short	0x0101


	//----- nvinfo : EIATTR_VRC_CTA_INIT_COUNT
	.align		4
        /*0054*/ 	.byte	0x02, 0x4a
	.zero		1
	.zero		1


	//----- nvinfo : EIATTR_EXIT_INSTR_OFFSETS
	.align		4
        /*0058*/ 	.byte	0x04, 0x1c
        /*005a*/ 	.short	(.L_121 - .L_120)


	//   ....[0]....
.L_120:
        /*005c*/ 	.word	0x00000070


	//   ....[1]....
        /*0060*/ 	.word	0x00000130


	//   ....[2]....
        /*0064*/ 	.word	0x00000d30


	//----- nvinfo : EIATTR_CRS_STACK_SIZE
	.align		4
.L_121:
        /*0068*/ 	.byte	0x04, 0x1e
        /*006a*/ 	.short	(.L_123 - .L_122)
.L_122:
        /*006c*/ 	.word	0x00000000


	//----- nvinfo : EIATTR_CBANK_PARAM_SIZE
	.align		4
.L_123:
        /*0070*/ 	.byte	0x03, 0x19
        /*0072*/ 	.short	0x001c


	//----- nvinfo : EIATTR_PARAM_CBANK
	.align		4
        /*0074*/ 	.byte	0x04, 0x0a
        /*0076*/ 	.short	(.L_125 - .L_124)
	.align		4
.L_124:
        /*0078*/ 	.word	index@(.nv.constant0._Z13MxV_coalessedPKiS0_Pii)
        /*007c*/ 	.short	0x0380
        /*007e*/ 	.short	0x001c


	//----- nvinfo : EIATTR_SW_WAR
	.align		4
.L_125:
        /*0080*/ 	.byte	0x04, 0x36
        /*0082*/ 	.short	(.L_127 - .L_126)
.L_126:
        /*0084*/ 	.word	0x00000008
.L_127:


//--------------------- .nv.info._Z3MxVPKiS0_Pii  --------------------------
	.section	.nv.info._Z3MxVPKiS0_Pii,"",@"SHT_CUDA_INFO"
	.sectionflags	@""
	.align	4


	//----- nvinfo : EIATTR_CUDA_API_VERSION
	.align		4
        /*0000*/ 	.byte	0x04, 0x37
        /*0002*/ 	.short	(.L_129 - .L_128)
.L_128:
        /*0004*/ 	.word	0x00000082


	//----- nvinfo : EIATTR_KPARAM_INFO
	.align		4
.L_129:
        /*0008*/ 	.byte	0x04, 0x17
        /*000a*/ 	.short	(.L_131 - .L_130)
.L_130:
        /*000c*/ 	.word	0x00000000
        /*0010*/ 	.short	0x0003
        /*0012*/ 	.short	0x0018
        /*0014*/ 	.byte	0x00, 0xf0, 0x11, 0x00


	//----- nvinfo : EIATTR_KPARAM_INFO
	.align		4
.L_131:
        /*0018*/ 	.byte	0x04, 0x17
        /*001a*/ 	.short	(.L_133 - .L_132)
.L_132:
        /*001c*/ 	.word	0x00000000
        /*0020*/ 	.short	0x0002
        /*0022*/ 	.short	0x0010
        /*0024*/ 	.byte	0x00, 0xf5, 0x21, 0x00


	//----- nvinfo : EIATTR_KPARAM_INFO
	.align		4
.L_133:
        /*0028*/ 	.byte	0x04, 0x17
        /*002a*/ 	.short	(.L_135 - .L_134)
.L_134:
        /*002c*/ 	.word	0x00000000
        /*0030*/ 	.short	0x0001
        /*0032*/ 	.short	0x0008
        /*0034*/ 	.byte	0x00, 0xf5, 0x21, 0x00


	//----- nvinfo : EIATTR_KPARAM_INFO
	.align		4
.L_135:
        /*0038*/ 	.byte	0x04, 0x17
        /*003a*/ 	.short	(.L_137 - .L_136)
.L_136:
        /*003c*/ 	.word	0x00000000
        /*0040*/ 	.short	0x0000
        /*0042*/ 	.short	0x0000
        /*0044*/ 	.byte	0x00, 0xf5, 0x21, 0x00


	//----- nvinfo : EIATTR_SPARSE_MMA_MASK
	.align		4
.L_137:
        /*0048*/ 	.byte	0x03, 0x50
        /*004a*/ 	.short	0x0000


	//----- nvinfo : EIATTR_MAXREG_COUNT
	.align		4
        /*004c*/ 	.byte	0x03, 0x1b
        /*004e*/ 	.short	0x00ff


	//----- nvinfo : EIATTR_MERCURY_ISA_VERSION
	.align		4
        /*0050*/ 	.byte	0x03, 0x5f
        /*0052*/ 	.short	0x0101


	//----- nvinfo : EIATTR_VRC_CTA_INIT_COUNT
	.align		4
        /*0054*/ 	.byte	0x02, 0x4a
	.zero		1
	.zero		1


	//----- nvinfo : EIATTR_EXIT_INSTR_OFFSETS
	.align		4
        /*0058*/ 	.byte	0x04, 0x1c
        /*005a*/ 	.short	(.L_139 - .L_138)


	//   ....[0]....
.L_138:
        /*005c*/ 	.word	0x00000070


	//   ....[1]....
        /*0060*/ 	.word	0x00000a80


	//----- nvinfo : EIATTR_CBANK_PARAM_SIZE
	.align		4
.L_139:
        /*0064*/ 	.byte	0x03, 0x19
        /*0066*/ 	.short	0x001c


	//----- nvinfo : EIATTR_PARAM_CBANK
	.align		4
        /*0068*/ 	.byte	0x04, 0x0a
        /*006a*/ 	.short	(.L_141 - .L_140)
	.align		4
.L_140:
        /*006c*/ 	.word	index@(.nv.constant0._Z3MxVPKiS0_Pii)
        /*0070*/ 	.short	0x0380
        /*0072*/ 	.short	0x001c


	//----- nvinfo : EIATTR_SW_WAR
	.align		4
.L_141:
        /*0074*/ 	.byte	0x04, 0x36
        /*0076*/ 	.short	(.L_143 - .L_142)
.L_142:
        /*0078*/ 	.word	0x00000008
.L_143:


//--------------------- .nv.callgraph             --------------------------
	.section	.nv.callgraph,"",@"SHT_CUDA_CALLGRAPH"
	.align	4
	.sectionentsize	8
	.align		4
        /*0000*/ 	.word	0x00000000
	.align		4
        /*0004*/ 	.word	0xffffffff
	.align		4
        /*0008*/ 	.word	0x00000000
	.align		4
        /*000c*/ 	.word	0xfffffffe
	.align		4
        /*0010*/ 	.word	0x00000000
	.align		4
        /*0014*/ 	.word	0xfffffffd
	.align		4
        /*0018*/ 	.word	0x00000000
	.align		4
        /*001c*/ 	.word	0xfffffffc


//--------------------- .text._Z10MxM_sharedPiS_S_iii --------------------------
	.section	.text._Z10MxM_sharedPiS_S_iii,"ax",@progbits
	.align	128
        .global         _Z10MxM_sharedPiS_S_iii
        .type           _Z10MxM_sharedPiS_S_iii,@function
        .size           _Z10MxM_sharedPiS_S_iii,(.L_x_29 - _Z10MxM_sharedPiS_S_iii)
        .other          _Z10MxM_sharedPiS_S_iii,@"STO_CUDA_ENTRY STV_DEFAULT"
_Z10MxM_sharedPiS_S_iii:
.text._Z10MxM_sharedPiS_S_iii:
[----:B------:R-:W-:Y:S01]  /*0000*/  LDC R1, c[0x0][0x37c] ;  /* 0x0000df00ff017b82 */ /* 0x000fe20000000800 */
[----:B------:R-:W0:Y:S01]  /*0010*/  S2R R4, SR_CTAID.X ;  /* 0x0000000000047919 */ /* 0x000e220000002500 */
[----:B------:R-:W1:Y:S06]  /*0020*/  LDCU UR10, c[0x0][0x3a0] ;  /* 0x00007400ff0a77ac */ /* 0x000e6c0008000800 */
[----:B------:R-:W2:Y:S01]  /*0030*/  LDC.64 R20, c[0x0][0x390] ;  /* 0x0000e400ff147b82 */ /* 0x000ea20000000a00 */
[----:B------:R-:W-:Y:S01]  /*0040*/  HFMA2 R27, -RZ, RZ, 0, 0 ;  /* 0x00000000ff1b7431 */ /* 0x000fe200000001ff */
[----:B------:R-:W3:Y:S01]  /*0050*/  S2R R5, SR_CTAID.Y ;  /* 0x0000000000057919 */ /* 0x000ee20000002600 */
[----:B------:R-:W4:Y:S01]  /*0060*/  LDCU.64 UR8, c[0x0][0x358] ;  /* 0x00006b00ff0877ac */ /* 0x000f220008000a00 */
[----:B------:R-:W3:Y:S01]  /*0070*/  S2R R6, SR_TID.Y ;  /* 0x0000000000067919 */ /* 0x000ee20000002200 */
[----:B------:R-:W0:Y:S01]  /*0080*/  S2R R17, SR_TID.X ;  /* 0x0000000000117919 */ /* 0x000e220000002100 */
[----:B-1----:R-:W-:Y:S01]  /*0090*/  UISETP.GE.AND UP0, UPT, UR10, 0x1, UPT ;  /* 0x000000010a00788c */ /* 0x002fe2000bf06270 */
[----:B---3--:R-:W-:-:S02]  /*00a0*/  LEA R0, R5, R6, 0x5 ;  /* 0x0000000605007211 */ /* 0x008fc400078e28ff */
[----:B0-----:R-:W-:-:S06]  /*00b0*/  LEA R3, R4, R17, 0x5 ;  /* 0x0000001104037211 */ /* 0x001fcc00078e28ff */
[----:B----4-:R-:W-:Y:S05]  /*00c0*/  BRA.U !UP0, `(.L_x_0) ;  /* 0x0000000508a87547 */ /* 0x010fea000b800000 */
[----:B------:R-:W0:Y:S01]  /*00d0*/  S2UR UR6, SR_CgaCtaId ;  /* 0x00000000000679c3 */ /* 0x000e220000008800 */
[----:B------:R-:W1:Y:S01]  /*00e0*/  LDCU UR7, c[0x0][0x398] ;  /* 0x00007300ff0777ac */ /* 0x000e620008000800 */
[----:B------:R-:W-:Y:S01]  /*00f0*/  MOV R27, RZ ;  /* 0x000000ff001b7202 */ /* 0x000fe20000000f00 */
[----:B------:R-:W-:Y:S02]  /*0100*/  UMOV UR4, 0x400 ;  /* 0x0000040000047882 */ /* 0x000fe40000000000 */
[----:B------:R-:W-:-:S03]  /*0110*/  UIADD3 UR5, UPT, UPT, UR4, 0x1000, URZ ;  /* 0x0000100004057890 */ /* 0x000fc6000fffe0ff */
[----:B------:R-:W3:Y:S08]  /*0120*/  LDC R2, c[0x0][0x39c] ;  /* 0x0000e700ff027b82 */ /* 0x000ef00000000800 */
[----:B------:R-:W4:Y:S01]  /*0130*/  LDC.64 R22, c[0x0][0x380] ;  /* 0x0000e000ff167b82 */ /* 0x000f220000000a00 */
[C---:B-1----:R-:W-:Y:S01]  /*0140*/  IMAD R19, R5.reuse, UR7, RZ ;  /* 0x0000000705137c24 */ /* 0x042fe2000f8e02ff */
[----:B------:R-:W-:-:S06]  /*0150*/  LEA R5, R5, R6, 0x5 ;  /* 0x0000000605057211 */ /* 0x000fcc00078e28ff */
[----:B------:R-:W1:Y:S01]  /*0160*/  LDC.64 R24, c[0x0][0x388] ;  /* 0x0000e200ff187b82 */ /* 0x000e620000000a00 */
[----:B0-----:R-:W-:Y:S01]  /*0170*/  ULEA UR4, UR6, UR4, 0x18 ;  /* 0x0000000406047291 */ /* 0x001fe2000f8ec0ff */
[----:B------:R-:W-:Y:S01]  /*0180*/  SHF.L.U32 R19, R19, 0x5, RZ ;  /* 0x0000000513137819 */ /* 0x000fe200000006ff */
[----:B------:R-:W-:Y:S01]  /*0190*/  ULEA UR5, UR6, UR5, 0x18 ;  /* 0x0000000506057291 */ /* 0x000fe2000f8ec0ff */
[----:B------:R-:W-:-:S03]  /*01a0*/  IMAD R5, R5, UR7, R17 ;  /* 0x0000000705057c24 */ /* 0x000fc6000f8e0211 */
[C---:B------:R-:W-:Y:S01]  /*01b0*/  LEA R18, R6.reuse, UR4, 0x7 ;  /* 0x0000000406127c11 */ /* 0x040fe2000f8e38ff */
[----:B---3--:R-:W-:Y:S01]  /*01c0*/  IMAD R7, R6, R2, R17 ;  /* 0x0000000206077224 */ /* 0x008fe200078e0211 */
[C---:B------:R-:W-:Y:S02]  /*01d0*/  LEA R16, R17.reuse, UR5, 0x2 ;  /* 0x0000000511107c11 */ /* 0x040fe4000f8e10ff */
[----:B------:R-:W-:Y:S02]  /*01e0*/  LEA R17, R17, R18, 0x2 ;  /* 0x0000001211117211 */ /* 0x000fe400078e10ff */
[----:B------:R-:W-:Y:S02]  /*01f0*/  LEA R7, R4, R7, 0x5 ;  /* 0x0000000704077211 */ /* 0x000fe400078e28ff */
[----:B------:R-:W-:Y:S02]  /*0200*/  IADD3 R4, PT, PT, R19, UR10, RZ ;  /* 0x0000000a13047c10 */ /* 0x000fe4000fffe0ff */
[----:B----4-:R-:W-:-:S07]  /*0210*/  LEA R6, R6, R16, 0x7 ;  /* 0x0000001006067211 */ /* 0x010fce00078e38ff */
.L_x_1:
[----:B------:R-:W-:-:S04]  /*0220*/  IMAD.WIDE R8, R5, 0x4, R22 ;  /* 0x0000000405087825 */ /* 0x000fc800078e0216 */
[----:B-1----:R-:W-:Y:S02]  /*0230*/  IMAD.WIDE R10, R7, 0x4, R24 ;  /* 0x00000004070a7825 */ /* 0x002fe400078e0218 */
[----:B------:R-:W3:Y:S04]  /*0240*/  LDG.E R8, desc[UR8][R8.64] ;  /* 0x0000000808087981 */ /* 0x000ee8000c1e1900 */
[----:B------:R-:W4:Y:S01]  /*0250*/  LDG.E R11, desc[UR8][R10.64] ;  /* 0x000000080a0b7981 */ /* 0x000f22000c1e1900 */
[----:B------:R-:W-:Y:S02]  /*0260*/  IADD3 R19, PT, PT, R19, 0x20, RZ ;  /* 0x0000002013137810 */ /* 0x000fe40007ffe0ff */
[----:B------:R-:W-:Y:S02]  /*0270*/  IADD3 R5, PT, PT, R5, 0x20, RZ ;  /* 0x0000002005057810 */ /* 0x000fe40007ffe0ff */
[----:B------:R-:W-:-:S02]  /*0280*/  ISETP.GE.AND P0, PT, R19, R4, PT ;  /* 0x000000041300720c */ /* 0x000fc40003f06270 */
[----:B------:R-:W-:Y:S01]  /*0290*/  LEA R7, R2, R7, 0x5 ;  /* 0x0000000702077211 */ /* 0x000fe200078e28ff */
[----:B---3--:R-:W-:Y:S04]  /*02a0*/  STS [R17], R8 ;  /* 0x0000000811007388 */ /* 0x008fe80000000800 */
[----:B----4-:R-:W-:Y:S01]  /*02b0*/  STS [R6], R11 ;  /* 0x0000000b06007388 */ /* 0x010fe20000000800 */
[----:B------:R-:W-:Y:S06]  /*02c0*/  BAR.SYNC.DEFER_BLOCKING 0x0 ;  /* 0x0000000000007b1d */ /* 0x000fec0000010000 */
[----:B------:R-:W-:Y:S04]  /*02d0*/  LDS R28, [R16] ;  /* 0x00000000101c7984 */ /* 0x000fe80000000800 */
[----:B------:R-:W0:Y:S04]  /*02e0*/  LDS.128 R12, [R18] ;  /* 0x00000000120c7984 */ /* 0x000e280000000c00 */
[----:B------:R-:W1:Y:S04]  /*02f0*/  LDS R29, [R16+0x80] ;  /* 0x00008000101d7984 */ /* 0x000e680000000800 */
[----:B------:R-:W3:Y:S04]  /*0300*/  LDS R9, [R16+0x100] ;  /* 0x0001000010097984 */ /* 0x000ee80000000800 */
[----:B------:R-:W4:Y:S01]  /*0310*/  LDS R26, [R16+0x180] ;  /* 0x00018000101a7984 */ /* 0x000f220000000800 */
[----:B0-----:R-:W-:-:S03]  /*0320*/  IMAD R12, R12, R28, R27 ;  /* 0x0000001c0c0c7224 */ /* 0x001fc600078e021b */
[----:B------:R-:W-:Y:S01]  /*0330*/  LDS R27, [R16+0xf80] ;  /* 0x000f8000101b7984 */ /* 0x000fe20000000800 */
[----:B-1----:R-:W-:-:S03]  /*0340*/  IMAD R29, R29, R13, R12 ;  /* 0x0000000d1d1d7224 */ /* 0x002fc600078e020c */
[----:B------:R-:W-:Y:S01]  /*0350*/  LDS R13, [R16+0x200] ;  /* 0x00020000100d7984 */ /* 0x000fe20000000800 */
[----:B---3--:R-:W-:-:S03]  /*0360*/  IMAD R14, R9, R14, R29 ;  /* 0x0000000e090e7224 */ /* 0x008fc600078e021d */
[----:B------:R-:W0:Y:S01]  /*0370*/  LDS.128 R8, [R18+0x10] ;  /* 0x0000100012087984 */ /* 0x000e220000000c00 */
[----:B----4-:R-:W-:-:S03]  /*0380*/  IMAD R14, R26, R15, R14 ;  /* 0x0000000f1a0e7224 */ /* 0x010fc600078e020e */
[----:B------:R-:W1:Y:S04]  /*0390*/  LDS R12, [R16+0x280] ;  /* 0x00028000100c7984 */ /* 0x000e680000000800 */
[----:B------:R-:W3:Y:S04]  /*03a0*/  LDS R15, [R16+0x300] ;  /* 0x00030000100f7984 */ /* 0x000ee80000000800 */
[----:B------:R-:W4:Y:S01]  /*03b0*/  LDS R26, [R16+0x380] ;  /* 0x00038000101a7984 */ /* 0x000f220000000800 */
[----:B0-----:R-:W-:-:S04]  /*03c0*/  IMAD R8, R8, R13, R14 ;  /* 0x0000000d08087224 */ /* 0x001fc800078e020e */
[----:B-1----:R-:W-:Y:S02]  /*03d0*/  IMAD R13, R12, R9, R8 ;  /* 0x000000090c0d7224 */ /* 0x002fe400078e0208 */
[----:B------:R-:W-:Y:S02]  /*03e0*/  LDS R9, [R16+0x400] ;  /* 0x0004000010097984 */ /* 0x000fe40000000800 */
[----:B---3--:R-:W-:Y:S02]  /*03f0*/  IMAD R10, R15, R10, R13 ;  /* 0x0000000a0f0a7224 */ /* 0x008fe400078e020d */
[----:B------:R-:W0:Y:S02]  /*0400*/  LDS.128 R12, [R18+0x20] ;  /* 0x00002000120c7984 */ /* 0x000e240000000c00 */
[----:B----4-:R-:W-:Y:S02]  /*0410*/  IMAD R10, R26, R11, R10 ;  /* 0x0000000b1a0a7224 */ /* 0x010fe400078e020a */
        /* <DEDUP_REMOVED lines=11> */
[----:B------:R-:W3:Y:S01]  /*04d0*/  LDS R26, [R16+0x780] ;  /* 0x00078000101a7984 */ /* 0x000ee20000000800 */
[----:B0-----:R-:W-:-:S04]  /*04e0*/  IMAD R8, R8, R13, R14 ;  /* 0x0000000d08087224 */ /* 0x001fc800078e020e */
[----:B------:R-:W-:Y:S02]  /*04f0*/  IMAD R13, R12, R9, R8 ;  /* 0x000000090c0d7224 */ /* 0x000fe400078e0208 */
[----:B------:R-:W-:Y:S02]  /*0500*/  LDS R9, [R16+0x800] ;  /* 0x0008000010097984 */ /* 0x000fe40000000800 */
[----:B-1----:R-:W-:Y:S02]  /*0510*/  IMAD R10, R15, R10, R13 ;  /* 0x0000000a0f0a7224 */ /* 0x002fe400078e020d */
[----:B------:R-:W0:Y:S02]  /*0520*/  LDS.128 R12, [R18+0x40] ;  /* 0x00004000120c7984 */ /* 0x000e240000000c00 */
[----:B---3--:R-:W-:Y:S02]  /*0530*/  IMAD R10, R26, R11, R10 ;  /* 0x0000000b1a0a7224 */ /* 0x008fe400078e020a */
        /* <DEDUP_REMOVED lines=28> */
[----:B------:R-:W1:Y:S01]  /*0700*/  LDS R15, [R16+0xf00] ;  /* 0x000f0000100f7984 */ /* 0x000e620000000800 */
[----:B0-----:R-:W-:-:S04]  /*0710*/  IMAD R8, R8, R13, R14 ;  /* 0x0000000d08087224 */ /* 0x001fc800078e020e */
[----:B------:R-:W-:-:S04]  /*0720*/  IMAD R9, R12, R9, R8 ;  /* 0x000000090c097224 */ /* 0x000fc800078e0208 */
[----:B-1----:R-:W-:-:S04]  /*0730*/  IMAD R10, R15, R10, R9 ;  /* 0x0000000a0f0a7224 */ /* 0x002fc800078e0209 */
[----:B------:R-:W-:Y:S01]  /*0740*/  IMAD R27, R27, R11, R10 ;  /* 0x0000000b1b1b7224 */ /* 0x000fe200078e020a */
[----:B------:R-:W-:Y:S06]  /*0750*/  BAR.SYNC.DEFER_BLOCKING 0x0 ;  /* 0x0000000000007b1d */ /* 0x000fec0000010000 */
[----:B------:R-:W-:Y:S05]  /*0760*/  @!P0 BRA `(.L_x_1) ;  /* 0xfffffff800ac8947 */ /* 0x000fea000383ffff */
.L_x_0:
[----:B------:R-:W-:-:S04]  /*0770*/  IMAD R3, R0, UR10, R3 ;  /* 0x0000000a00037c24 */ /* 0x000fc8000f8e0203 */
[----:B--2---:R-:W-:-:S05]  /*0780*/  IMAD.WIDE R20, R3, 0x4, R20 ;  /* 0x0000000403147825 */ /* 0x004fca00078e0214 */
[----:B------:R-:W-:Y:S01]  /*0790*/  STG.E desc[UR8][R20.64], R27 ;  /* 0x0000001b14007986 */ /* 0x000fe2000c101908 */
[----:B------:R-:W-:Y:S05]  /*07a0*/  EXIT ;  /* 0x000000000000794d */ /* 0x000fea0003800000 */
.L_x_2:
[----:B------:R-:W-:-:S00]  /*07b0*/  BRA `(.L_x_2) ;  /* 0xfffffffc00fc7947 */ /* 0x000fc0000383ffff */
[----:B------:R-:W-:-:S00]  /*07c0*/  NOP ;  /* 0x0000000000007918 */ /* 0x000fc00000000000 */
        /* <DEDUP_REMOVED lines=11> */
.L_x_29:


//--------------------- .text._Z11MxM_pitchediiiPKiS0_Pi --------------------------
	.section	.text._Z11MxM_pitchediiiPKiS0_Pi,"ax",@progbits
	.align	128
        .global         _Z11MxM_pitchediiiPKiS0_Pi
        .type           _Z11MxM_pitchediiiPKiS0_Pi,@function
        .size           _Z11MxM_pitchediiiPKiS0_Pi,(.L_x_30 - _Z11MxM_pitchediiiPKiS0_Pi)
        .other          _Z11MxM_pitchediiiPKiS0_Pi,@"STO_CUDA_ENTRY STV_DEFAULT"
_Z11MxM_pitchediiiPKiS0_Pi:
.text._Z11MxM_pitchediiiPKiS0_Pi:
[----:B------:R-:W-:Y:S01]  /*0000*/  LDC R1, c[0x0][0x37c] ;  /* 0x0000df00ff017b82 */ /* 0x000fe20000000800 */
[----:B------:R-:W0:Y:S07]  /*0010*/  S2R R15, SR_TID.X ;  /* 0x00000000000f7919 */ /* 0x000e2e0000002100 */
[----:B------:R-:W0:Y:S01]  /*0020*/  LDC R2, c[0x0][0x360] ;  /* 0x0000d800ff027b82 */ /* 0x000e220000000800 */
[----:B------:R-:W1:Y:S07]  /*0030*/  S2R R14, SR_TID.Y ;  /* 0x00000000000e7919 */ /* 0x000e6e0000002200 */
[----:B------:R-:W0:Y:S08]  /*0040*/  S2UR UR4, SR_CTAID.X ;  /* 0x00000000000479c3 */ /* 0x000e300000002500 */
[----:B------:R-:W1:Y:S08]  /*0050*/  S2UR UR5, SR_CTAID.Y ;  /* 0x00000000000579c3 */ /* 0x000e700000002600 */
[----:B------:R-:W1:Y:S08]  /*0060*/  LDC R3, c[0x0][0x364] ;  /* 0x0000d900ff037b82 */ /* 0x000e700000000800 */
[----:B------:R-:W2:Y:S01]  /*0070*/  LDC R0, c[0x0][0x380] ;  /* 0x0000e000ff007b82 */ /* 0x000ea20000000800 */
[----:B0-----:R-:W-:-:S02]  /*0080*/  IMAD R15, R2, UR4, R15 ;  /* 0x00000004020f7c24 */ /* 0x001fc4000f8e020f */
[----:B-1----:R-:W-:-:S05]  /*0090*/  IMAD R14, R3, UR5, R14 ;  /* 0x00000005030e7c24 */ /* 0x002fca000f8e020e */
[----:B------:R-:W-:-:S04]  /*00a0*/  VIMNMX R3, PT, PT, R15, R14, !PT ;  /* 0x0000000e0f037248 */ /* 0x000fc80007fe0100 */
[----:B--2---:R-:W-:-:S13]  /*00b0*/  ISETP.GE.AND P0, PT, R3, R0, PT ;  /* 0x000000000300720c */ /* 0x004fda0003f06270 */
[----:B------:R-:W-:Y:S05]  /*00c0*/  @P0 EXIT ;  /* 0x000000000000094d */ /* 0x000fea0003800000 */
[----:B------:R-:W0:Y:S01]  /*00d0*/  LDCU UR4, c[0x0][0x384] ;  /* 0x00007080ff0477ac */ /* 0x000e220008000800 */
[C---:B------:R-:W-:Y:S01]  /*00e0*/  ISETP.GE.U32.AND P1, PT, R0.reuse, 0x8, PT ;  /* 0x000000080000780c */ /* 0x040fe20003f26070 */
[----:B------:R-:W-:Y:S01]  /*00f0*/  HFMA2 R17, -RZ, RZ, 0, 0 ;  /* 0x00000000ff117431 */ /* 0x000fe200000001ff */
[----:B------:R-:W-:Y:S01]  /*0100*/  LOP3.LUT R26, R0, 0x7, RZ, 0xc0, !PT ;  /* 0x00000007001a7812 */ /* 0x000fe200078ec0ff */
[----:B------:R-:W1:Y:S01]  /*0110*/  LDCU.64 UR6, c[0x0][0x358] ;  /* 0x00006b00ff0677ac */ /* 0x000e620008000a00 */
[----:B------:R-:W-:Y:S02]  /*0120*/  MOV R24, RZ ;  /* 0x000000ff00187202 */ /* 0x000fe40000000f00 */
[----:B------:R-:W-:Y:S01]  /*0130*/  ISETP.NE.AND P0, PT, R26, RZ, PT ;  /* 0x000000ff1a00720c */ /* 0x000fe20003f05270 */
[----:B0-----:R-:W-:-:S06]  /*0140*/  IMAD R18, R15, UR4, RZ ;  /* 0x000000040f127c24 */ /* 0x001fcc000f8e02ff */
[----:B------:R-:W-:Y:S06]  /*0150*/  @!P1 BRA `(.L_x_3) ;  /* 0x0000000000c89947 */ /* 0x000fec0003800000 */
[----:B------:R-:W0:Y:S01]  /*0160*/  LDCU.64 UR4, c[0x0][0x390] ;  /* 0x00007200ff0477ac */ /* 0x000e220008000a00 */
[----:B------:R-:W-:Y:S02]  /*0170*/  LOP3.LUT R17, R0, 0x7ffffff8, RZ, 0xc0, !PT ;  /* 0x7ffffff800117812 */ /* 0x000fe400078ec0ff */
[----:B------:R-:W-:Y:S02]  /*0180*/  MOV R24, RZ ;  /* 0x000000ff00187202 */ /* 0x000fe40000000f00 */
[----:B------:R-:W-:Y:S02]  /*0190*/  MOV R16, R18 ;  /* 0x0000001200107202 */ /* 0x000fe40000000f00 */
[----:B------:R-:W-:Y:S02]  /*01a0*/  MOV R20, R14 ;  /* 0x0000000e00147202 */ /* 0x000fe40000000f00 */
[----:B------:R-:W-:Y:S01]  /*01b0*/  IADD3 R19, PT, PT, -R17, RZ, RZ ;  /* 0x000000ff11137210 */ /* 0x000fe20007ffe1ff */
[----:B0-----:R-:W-:-:S04]  /*01c0*/  UIADD3 UR4, UP0, UPT, UR4, 0x10, URZ ;  /* 0x0000001004047890 */ /* 0x001fc8000ff1e0ff */
[----:B------:R-:W-:-:S12]  /*01d0*/  UIADD3.X UR5, UPT, UPT, URZ, UR5, URZ, UP0, !UPT ;  /* 0x00000005ff057290 */ /* 0x000fd800087fe4ff */
.L_x_4:
[----:B------:R-:W0:Y:S01]  /*01e0*/  LDC.64 R10, c[0x0][0x398] ;  /* 0x0000e600ff0a7b82 */ /* 0x000e220000000a00 */
[----:B------:R-:W-:Y:S02]  /*01f0*/  MOV R2, UR4 ;  /* 0x0000000400027c02 */ /* 0x000fe40008000f00 */
[----:B------:R-:W-:-:S03]  /*0200*/  MOV R3, UR5 ;  /* 0x0000000500037c02 */ /* 0x000fc60008000f00 */
[----:B------:R-:W-:Y:S02]  /*0210*/  IMAD.WIDE R2, R16, 0x4, R2 ;  /* 0x0000000410027825 */ /* 0x000fe400078e0202 */
[----:B------:R-:W2:Y:S03]  /*0220*/  LDC R23, c[0x0][0x388] ;  /* 0x0000e200ff177b82 */ /* 0x000ea60000000800 */
[----:B-1----:R-:W3:Y:S04]  /*0230*/  LDG.E R27, desc[UR6][R2.64+-0x10] ;  /* 0xfffff006021b7981 */ /* 0x002ee8000c1e1900 */
[----:B------:R-:W4:Y:S04]  /*0240*/  LDG.E R22, desc[UR6][R2.64+-0xc] ;  /* 0xfffff40602167981 */ /* 0x000f28000c1e1900 */
[----:B------:R-:W5:Y:S01]  /*0250*/  LDG.E R25, desc[UR6][R2.64+-0x8] ;  /* 0xfffff80602197981 */ /* 0x000f62000c1e1900 */
[----:B0-----:R-:W-:-:S05]  /*0260*/  IMAD.WIDE R10, R20, 0x4, R10 ;  /* 0x00000004140a7825 */ /* 0x001fca00078e020a */
[----:B------:R0:W3:Y:S01]  /*0270*/  LDG.E R28, desc[UR6][R10.64] ;  /* 0x000000060a1c7981 */ /* 0x0000e2000c1e1900 */
[----:B--2---:R-:W-:-:S05]  /*0280*/  IMAD.WIDE R12, R23, 0x4, R10 ;  /* 0x00000004170c7825 */ /* 0x004fca00078e020a */
[----:B------:R1:W4:Y:S01]  /*0290*/  LDG.E R21, desc[UR6][R12.64] ;  /* 0x000000060c157981 */ /* 0x000322000c1e1900 */
[----:B------:R-:W-:-:S04]  /*02a0*/  IMAD.WIDE R8, R23, 0x4, R12 ;  /* 0x0000000417087825 */ /* 0x000fc800078e020c */
[C---:B------:R-:W-:Y:S02]  /*02b0*/  IMAD.WIDE R6, R23.reuse, 0x4, R8 ;  /* 0x0000000417067825 */ /* 0x040fe400078e0208 */
[----:B------:R-:W5:Y:S02]  /*02c0*/  LDG.E R8, desc[UR6][R8.64] ;  /* 0x0000000608087981 */ /* 0x000f64000c1e1900 */
[----:B------:R-:W-:-:S04]  /*02d0*/  IMAD.WIDE R4, R23, 0x4, R6 ;  /* 0x0000000417047825 */ /* 0x000fc800078e0206 */
[C---:B0-----:R-:W-:Y:S01]  /*02e0*/  IMAD.WIDE R10, R23.reuse, 0x4, R4 ;  /* 0x00000004170a7825 */ /* 0x041fe200078e0204 */
[----:B------:R-:W2:Y:S04]  /*02f0*/  LDG.E R9, desc[UR6][R2.64+0x8] ;  /* 0x0000080602097981 */ /* 0x000ea8000c1e1900 */
[----:B------:R-:W2:Y:S01]  /*0300*/  LDG.E R5, desc[UR6][R4.64] ;  /* 0x0000000604057981 */ /* 0x000ea2000c1e1900 */
[----:B-1----:R-:W-:-:S03]  /*0310*/  IMAD.WIDE R12, R23, 0x4, R10 ;  /* 0x00000004170c7825 */ /* 0x002fc600078e020a */
[----:B------:R-:W2:Y:S04]  /*0320*/  LDG.E R29, desc[UR6][R10.64] ;  /* 0x000000060a1d7981 */ /* 0x000ea8000c1e1900 */
[----:B------:R-:W2:Y:S04]  /*0330*/  LDG.E R4, desc[UR6][R2.64] ;  /* 0x0000000602047981 */ /* 0x000ea8000c1e1900 */
[----:B------:R-:W2:Y:S04]  /*0340*/  LDG.E R10, desc[UR6][R2.64+0x4] ;  /* 0x00000406020a7981 */ /* 0x000ea8000c1e1900 */
[----:B------:R-:W2:Y:S01]  /*0350*/  LDG.E R11, desc[UR6][R2.64+0xc] ;  /* 0x00000c06020b7981 */ /* 0x000ea2000c1e1900 */
[----:B---3--:R-:W-:-:S03]  /*0360*/  IMAD R24, R27, R28, R24 ;  /* 0x0000001c1b187224 */ /* 0x008fc600078e0218 */
[----:B------:R0:W3:Y:S04]  /*0370*/  LDG.E R28, desc[UR6][R6.64] ;  /* 0x00000006061c7981 */ /* 0x0000e8000c1e1900 */
[----:B------:R-:W3:Y:S01]  /*0380*/  LDG.E R27, desc[UR6][R2.64+-0x4] ;  /* 0xfffffc06021b7981 */ /* 0x000ee2000c1e1900 */
[----:B0-----:R-:W-:-:S03]  /*0390*/  IMAD.WIDE R6, R23, 0x4, R12 ;  /* 0x0000000417067825 */ /* 0x001fc600078e020c */
[----:B------:R-:W2:Y:S04]  /*03a0*/  LDG.E R2, desc[UR6][R12.64] ;  /* 0x000000060c027981 */ /* 0x000ea8000c1e1900 */
[----:B------:R-:W2:Y:S01]  /*03b0*/  LDG.E R6, desc[UR6][R6.64] ;  /* 0x0000000606067981 */ /* 0x000ea2000c1e1900 */
[----:B----4-:R-:W-:Y:S01]  /*03c0*/  IMAD R21, R22, R21, R24 ;  /* 0x0000001516157224 */ /* 0x010fe200078e0218 */
[----:B------:R-:W-:-:S03]  /*03d0*/  IADD3 R19, PT, PT, R19, 0x8, RZ ;  /* 0x0000000813137810 */ /* 0x000fc60007ffe0ff */
[----:B-----5:R-:W-:Y:S01]  /*03e0*/  IMAD R8, R25, R8, R21 ;  /* 0x0000000819087224 */ /* 0x020fe200078e0215 */
[----:B------:R-:W-:Y:S02]  /*03f0*/  ISETP.NE.AND P1, PT, R19, RZ, PT ;  /* 0x000000ff1300720c */ /* 0x000fe40003f25270 */
[----:B------:R-:W-:Y:S02]  /*0400*/  LEA R20, R23, R20, 0x3 ;  /* 0x0000001417147211 */ /* 0x000fe400078e18ff */
[----:B------:R-:W-:Y:S01]  /*0410*/  IADD3 R16, PT, PT, R16, 0x8, RZ ;  /* 0x0000000810107810 */ /* 0x000fe20007ffe0ff */
[----:B---3--:R-:W-:-:S04]  /*0420*/  IMAD R8, R27, R28, R8 ;  /* 0x0000001c1b087224 */ /* 0x008fc800078e0208 */
[----:B--2---:R-:W-:-:S04]  /*0430*/  IMAD R4, R4, R5, R8 ;  /* 0x0000000504047224 */ /* 0x004fc800078e0208 */
[----:B------:R-:W-:-:S04]  /*0440*/  IMAD R4, R10, R29, R4 ;  /* 0x0000001d0a047224 */ /* 0x000fc800078e0204 */
[----:B------:R-:W-:-:S04]  /*0450*/  IMAD R2, R9, R2, R4 ;  /* 0x0000000209027224 */ /* 0x000fc800078e0204 */
[----:B------:R-:W-:Y:S01]  /*0460*/  IMAD R24, R11, R6, R2 ;  /* 0x000000060b187224 */ /* 0x000fe200078e0202 */
[----:B------:R-:W-:Y:S06]  /*0470*/  @P1 BRA `(.L_x_4) ;  /* 0xfffffffc00581947 */ /* 0x000fec000383ffff */
.L_x_3:
[----:B------:R-:W-:Y:S05]  /*0480*/  @!P0 BRA `(.L_x_5) ;  /* 0x0000000000e08947 */ /* 0x000fea0003800000 */
[----:B------:R-:W-:Y:S02]  /*0490*/  ISETP.GE.U32.AND P0, PT, R26, 0x4, PT ;  /* 0x000000041a00780c */ /* 0x000fe40003f06070 */
[----:B------:R-:W-:-:S04]  /*04a0*/  LOP3.LUT R16, R0, 0x3, RZ, 0xc0, !PT ;  /* 0x0000000300107812 */ /* 0x000fc800078ec0ff */
[----:B------:R-:W-:-:S07]  /*04b0*/  ISETP.NE.AND P1, PT, R16, RZ, PT ;  /* 0x000000ff1000720c */ /* 0x000fce0003f25270 */
[----:B------:R-:W-:Y:S06]  /*04c0*/  @!P0 BRA `(.L_x_6) ;  /* 0x00000000005c8947 */ /* 0x000fec0003800000 */
[----:B------:R-:W0:Y:S01]  /*04d0*/  LDC R19, c[0x0][0x388] ;  /* 0x0000e200ff137b82 */ /* 0x000e220000000800 */
[----:B------:R-:W-:-:S07]  /*04e0*/  IADD3 R5, PT, PT, R18, R17, RZ ;  /* 0x0000001112057210 */ /* 0x000fce0007ffe0ff */
[----:B------:R-:W2:Y:S08]  /*04f0*/  LDC.64 R8, c[0x0][0x398] ;  /* 0x0000e600ff087b82 */ /* 0x000eb00000000a00 */
[----:B------:R-:W3:Y:S01]  /*0500*/  LDC.64 R2, c[0x0][0x390] ;  /* 0x0000e400ff027b82 */ /* 0x000ee20000000a00 */
[----:B0-----:R-:W-:-:S04]  /*0510*/  IMAD R7, R17, R19, R14 ;  /* 0x0000001311077224 */ /* 0x001fc800078e020e */
[----:B--2---:R-:W-:-:S04]  /*0520*/  IMAD.WIDE R8, R7, 0x4, R8 ;  /* 0x0000000407087825 */ /* 0x004fc800078e0208 */
[----:B------:R-:W-:Y:S02]  /*0530*/  IMAD.WIDE R10, R19, 0x4, R8 ;  /* 0x00000004130a7825 */ /* 0x000fe400078e0208 */
[----:B-1----:R-:W2:Y:S02]  /*0540*/  LDG.E R8, desc[UR6][R8.64] ;  /* 0x0000000608087981 */ /* 0x002ea4000c1e1900 */
[----:B---3--:R-:W-:-:S04]  /*0550*/  IMAD.WIDE R2, R5, 0x4, R2 ;  /* 0x0000000405027825 */ /* 0x008fc800078e0202 */
[C---:B------:R-:W-:Y:S01]  /*0560*/  IMAD.WIDE R4, R19.reuse, 0x4, R10 ;  /* 0x0000000413047825 */ /* 0x040fe200078e020a */
[----:B------:R-:W2:Y:S04]  /*0570*/  LDG.E R13, desc[UR6][R2.64] ;  /* 0x00000006020d7981 */ /* 0x000ea8000c1e1900 */
[----:B------:R-:W3:Y:S01]  /*0580*/  LDG.E R10, desc[UR6][R10.64] ;  /* 0x000000060a0a7981 */ /* 0x000ee2000c1e1900 */
[----:B------:R-:W-:-:S03]  /*0590*/  IMAD.WIDE R6, R19, 0x4, R4 ;  /* 0x0000000413067825 */ /* 0x000fc600078e0204 */
[----:B------:R-:W3:Y:S04]  /*05a0*/  LDG.E R12, desc[UR6][R2.64+0x4] ;  /* 0x00000406020c7981 */ /* 0x000ee8000c1e1900 */
[----:B------:R-:W4:Y:S04]  /*05b0*/  LDG.E R20, desc[UR6][R4.64] ;  /* 0x0000000604147981 */ /* 0x000f28000c1e1900 */
[----:B------:R-:W4:Y:S04]  /*05c0*/  LDG.E R19, desc[UR6][R2.64+0x8] ;  /* 0x0000080602137981 */ /* 0x000f28000c1e1900 */
[----:B------:R-:W5:Y:S04]  /*05d0*/  LDG.E R21, desc[UR6][R2.64+0xc] ;  /* 0x00000c0602157981 */ /* 0x000f68000c1e1900 */
[----:B------:R-:W5:Y:S01]  /*05e0*/  LDG.E R6, desc[UR6][R6.64] ;  /* 0x0000000606067981 */ /* 0x000f62000c1e1900 */
[----:B------:R-:W-:Y:S01]  /*05f0*/  IADD3 R17, PT, PT, R17, 0x4, RZ ;  /* 0x0000000411117810 */ /* 0x000fe20007ffe0ff */
[----:B--2---:R-:W-:-:S04]  /*0600*/  IMAD R13, R13, R8, R24 ;  /* 0x000000080d0d7224 */ /* 0x004fc800078e0218 */
[----:B---3--:R-:W-:-:S04]  /*0610*/  IMAD R12, R12, R10, R13 ;  /* 0x0000000a0c0c7224 */ /* 0x008fc800078e020d */
[----:B----4-:R-:W-:-:S04]  /*0620*/  IMAD R12, R19, R20, R12 ;  /* 0x00000014130c7224 */ /* 0x010fc800078e020c */
[----:B-----5:R-:W-:-:S07]  /*0630*/  IMAD R24, R21, R6, R12 ;  /* 0x0000000615187224 */ /* 0x020fce00078e020c */
.L_x_6:
[----:B------:R-:W-:Y:S05]  /*0640*/  @!P1 BRA `(.L_x_5) ;  /* 0x0000000000709947 */ /* 0x000fea0003800000 */
[----:B------:R-:W-:Y:S01]  /*0650*/  ISETP.NE.AND P0, PT, R16, 0x1, PT ;  /* 0x000000011000780c */ /* 0x000fe20003f05270 */
[----:B------:R-:W0:Y:S01]  /*0660*/  LDC.64 R8, c[0x0][0x398] ;  /* 0x0000e600ff087b82 */ /* 0x000e220000000a00 */
[----:B------:R-:W-:-:S04]  /*0670*/  LOP3.LUT R2, R0, 0x1, RZ, 0xc0, !PT ;  /* 0x0000000100027812 */ /* 0x000fc800078ec0ff */
[----:B------:R-:W-:-:S03]  /*0680*/  ISETP.NE.U32.AND P1, PT, R2, 0x1, PT ;  /* 0x000000010200780c */ /* 0x000fc60003f25070 */
[----:B------:R-:W2:Y:S04]  /*0690*/  LDC.64 R6, c[0x0][0x390] ;  /* 0x0000e400ff067b82 */ /* 0x000ea80000000a00 */
[----:B------:R-:W-:-:S04]  /*06a0*/  @P0 IADD3 R11, PT, PT, R18, R17, RZ ;  /* 0x00000011120b0210 */ /* 0x000fc80007ffe0ff */
[----:B------:R-:W3:Y:S08]  /*06b0*/  @P0 LDC R19, c[0x0][0x388] ;  /* 0x0000e200ff130b82 */ /* 0x000ef00000000800 */
[----:B------:R-:W4:Y:S08]  /*06c0*/  @!P1 LDC R16, c[0x0][0x388] ;  /* 0x0000e200ff109b82 */ /* 0x000f300000000800 */
[----:B------:R-:W5:Y:S01]  /*06d0*/  LDC.64 R4, c[0x0][0x390] ;  /* 0x0000e400ff047b82 */ /* 0x000f620000000a00 */
[----:B--2---:R-:W-:-:S05]  /*06e0*/  @P0 IMAD.WIDE R6, R11, 0x4, R6 ;  /* 0x000000040b060825 */ /* 0x004fca00078e0206 */
[----:B-1----:R-:W2:Y:S02]  /*06f0*/  @P0 LDG.E R21, desc[UR6][R6.64+0x4] ;  /* 0x0000040606150981 */ /* 0x002ea4000c1e1900 */
[----:B------:R-:W1:Y:S01]  /*0700*/  LDC.64 R2, c[0x0][0x398] ;  /* 0x0000e600ff027b82 */ /* 0x000e620000000a00 */
[C---:B---3--:R-:W-:Y:S01]  /*0710*/  @P0 IMAD R13, R17.reuse, R19, R14 ;  /* 0x00000013110d0224 */ /* 0x048fe200078e020e */
[----:B------:R-:W-:-:S03]  /*0720*/  @P0 IADD3 R17, PT, PT, R17, 0x2, RZ ;  /* 0x0000000211110810 */ /* 0x000fc60007ffe0ff */
[----:B0-----:R-:W-:Y:S01]  /*0730*/  @P0 IMAD.WIDE R8, R13, 0x4, R8 ;  /* 0x000000040d080825 */ /* 0x001fe200078e0208 */
[----:B------:R-:W-:-:S03]  /*0740*/  @!P1 IADD3 R13, PT, PT, R18, R17, RZ ;  /* 0x00000011120d9210 */ /* 0x000fc60007ffe0ff */
[----:B----4-:R-:W-:Y:S01]  /*0750*/  @!P1 IMAD R17, R17, R16, R14 ;  /* 0x0000001011119224 */ /* 0x010fe200078e020e */
[----:B------:R-:W3:Y:S01]  /*0760*/  @P0 LDG.E R12, desc[UR6][R8.64] ;  /* 0x00000006080c0981 */ /* 0x000ee2000c1e1900 */
[----:B------:R-:W-:-:S03]  /*0770*/  @P0 IMAD.WIDE R10, R19, 0x4, R8 ;  /* 0x00000004130a0825 */ /* 0x000fc600078e0208 */
[----:B------:R-:W3:Y:S01]  /*0780*/  @P0 LDG.E R19, desc[UR6][R6.64] ;  /* 0x0000000606130981 */ /* 0x000ee2000c1e1900 */
[----:B-----5:R-:W-:-:S03]  /*0790*/  @!P1 IMAD.WIDE R4, R13, 0x4, R4 ;  /* 0x000000040d049825 */ /* 0x020fc600078e0204 */
[----:B------:R-:W2:Y:S04]  /*07a0*/  @P0 LDG.E R10, desc[UR6][R10.64] ;  /* 0x000000060a0a0981 */ /* 0x000ea8000c1e1900 */
[----:B------:R-:W4:Y:S01]  /*07b0*/  @!P1 LDG.E R5, desc[UR6][R4.64] ;  /* 0x0000000604059981 */ /* 0x000f22000c1e1900 */
[----:B-1----:R-:W-:-:S06]  /*07c0*/  @!P1 IMAD.WIDE R2, R17, 0x4, R2 ;  /* 0x0000000411029825 */ /* 0x002fcc00078e0202 */
[----:B------:R-:W4:Y:S01]  /*07d0*/  @!P1 LDG.E R2, desc[UR6][R2.64] ;  /* 0x0000000602029981 */ /* 0x000f22000c1e1900 */
[----:B---3--:R-:W-:-:S04]  /*07e0*/  @P0 IMAD R12, R19, R12, R24 ;  /* 0x0000000c130c0224 */ /* 0x008fc800078e0218 */
[----:B--2---:R-:W-:-:S04]  /*07f0*/  @P0 IMAD R24, R21, R10, R12 ;  /* 0x0000000a15180224 */ /* 0x004fc800078e020c */
[----:B----4-:R-:W-:-:S07]  /*0800*/  @!P1 IMAD R24, R5, R2, R24 ;  /* 0x0000000205189224 */ /* 0x010fce00078e0218 */
.L_x_5:
[----:B------:R-:W0:Y:S01]  /*0810*/  LDC.64 R2, c[0x0][0x3a0] ;  /* 0x0000e800ff027b82 */ /* 0x000e220000000a00 */
[----:B------:R-:W-:-:S04]  /*0820*/  IMAD R15, R15, R0, R14 ;  /* 0x000000000f0f7224 */ /* 0x000fc800078e020e */
[----:B0-----:R-:W-:-:S05]  /*0830*/  IMAD.WIDE R2, R15, 0x4, R2 ;  /* 0x000000040f027825 */ /* 0x001fca00078e0202 */
[----:B-1----:R-:W-:Y:S01]  /*0840*/  STG.E desc[UR6][R2.64], R24 ;  /* 0x0000001802007986 */ /* 0x002fe2000c101906 */
[----:B------:R-:W-:Y:S05]  /*0850*/  EXIT ;  /* 0x000000000000794d */ /* 0x000fea0003800000 */
.L_x_7:
        /* <DEDUP_REMOVED lines=10> */
.L_x_30:


//--------------------- .text._Z10MxV_sharedPKiS0_Pii --------------------------
	.section	.text._Z10MxV_sharedPKiS0_Pii,"ax",@progbits
	.align	128
        .global         _Z10MxV_sharedPKiS0_Pii
        .type           _Z10MxV_sharedPKiS0_Pii,@function
        .size           _Z10MxV_sharedPKiS0_Pii,(.L_x_31 - _Z10MxV_sharedPKiS0_Pii)
        .other          _Z10MxV_sharedPKiS0_Pii,@"STO_CUDA_ENTRY STV_DEFAULT"
_Z10MxV_sharedPKiS0_Pii:
.text._Z10MxV_sharedPKiS0_Pii:
[----:B------:R-:W-:Y:S01]  /*0000*/  LDC R1, c[0x0][0x37c] ;  /* 0x0000df00ff017b82 */ /* 0x000fe20000000800 */
[----:B------:R-:W0:Y:S07]  /*0010*/  S2R R3, SR_TID.X ;  /* 0x0000000000037919 */ /* 0x000e2e0000002100 */
[----:B------:R-:W0:Y:S01]  /*0020*/  LDC R23, c[0x0][0x398] ;  /* 0x0000e600ff177b82 */ /* 0x000e220000000800 */
[----:B------:R-:W-:Y:S01]  /*0030*/  UMOV UR4, 0x400 ;  /* 0x0000040000047882 */ /* 0x000fe20000000000 */
[----:B------:R-:W-:Y:S01]  /*0040*/  HFMA2 R5, -RZ, RZ, 0, 0 ;  /* 0x00000000ff057431 */ /* 0x000fe200000001ff */
[----:B------:R-:W1:Y:S05]  /*0050*/  LDCU.64 UR8, c[0x0][0x358] ;  /* 0x00006b00ff0877ac */ /* 0x000e6a0008000a00 */
[----:B------:R-:W2:Y:S08]  /*0060*/  S2UR UR5, SR_CgaCtaId ;  /* 0x00000000000579c3 */ /* 0x000eb00000008800 */
[----:B------:R-:W3:Y:S08]  /*0070*/  S2UR UR7, SR_CTAID.X ;  /* 0x00000000000779c3 */ /* 0x000ef00000002500 */
[----:B------:R-:W3:Y:S01]  /*0080*/  LDC R4, c[0x0][0x360] ;  /* 0x0000d800ff047b82 */ /* 0x000ee20000000800 */
[----:B------:R-:W4:Y:S01]  /*0090*/  LDCU UR6, c[0x0][0x370] ;  /* 0x00006e00ff0677ac */ /* 0x000f220008000800 */
[----:B0-----:R-:W-:-:S06]  /*00a0*/  IMAD.IADD R7, R3, 0x1, R23 ;  /* 0x0000000103077824 */ /* 0x001fcc00078e0217 */
[----:B------:R-:W0:Y:S01]  /*00b0*/  LDC.64 R8, c[0x0][0x388] ;  /* 0x0000e200ff087b82 */ /* 0x000e220000000a00 */
[----:B--2---:R-:W-:-:S06]  /*00c0*/  ULEA UR4, UR5, UR4, 0x18 ;  /* 0x0000000405047291 */ /* 0x004fcc000f8ec0ff */
[----:B------:R-:W-:Y:S01]  /*00d0*/  LEA R6, R3, UR4, 0x2 ;  /* 0x0000000403067c11 */ /* 0x000fe2000f8e10ff */
[----:B------:R-:W-:Y:S01]  /*00e0*/  UMOV UR4, 0xf ;  /* 0x0000000f00047882 */ /* 0x000fe20000000000 */
[----:B----4-:R-:W-:Y:S01]  /*00f0*/  UIADD3 UR5, UPT, UPT, -UR6, URZ, URZ ;  /* 0x000000ff06057290 */ /* 0x010fe2000fffe1ff */
[C---:B---3--:R-:W-:Y:S02]  /*0100*/  IMAD R7, R4.reuse, UR7, R7 ;  /* 0x0000000704077c24 */ /* 0x048fe4000f8e0207 */
[----:B------:R-:W-:-:S04]  /*0110*/  IMAD R4, R4, UR7, R3 ;  /* 0x0000000704047c24 */ /* 0x000fc8000f8e0203 */
[----:B------:R-:W-:Y:S01]  /*0120*/  IMAD.MOV.U32 R0, RZ, RZ, R4 ;  /* 0x000000ffff007224 */ /* 0x000fe200078e0004 */
[-C--:B------:R-:W-:Y:S01]  /*0130*/  LEA R26, R23, R4.reuse, 0x4 ;  /* 0x00000004171a7211 */ /* 0x080fe200078e20ff */
[----:B0-----:R-:W-:Y:S01]  /*0140*/  IMAD.WIDE.U32 R8, R3, 0x4, R8 ;  /* 0x0000000403087825 */ /* 0x001fe200078e0008 */
[----:B------:R-:W-:-:S03]  /*0150*/  LEA R38, R23, R4, 0x2 ;  /* 0x0000000417267211 */ /* 0x000fc600078e10ff */
[----:B------:R-:W-:Y:S02]  /*0160*/  IMAD.MOV.U32 R39, RZ, RZ, R9 ;  /* 0x000000ffff277224 */ /* 0x000fe400078e0009 */
[C-C-:B------:R-:W-:Y:S02]  /*0170*/  IMAD R9, R23.reuse, 0x1f, R4.reuse ;  /* 0x0000001f17097824 */ /* 0x140fe400078e0204 */
[C-C-:B------:R-:W-:Y:S02]  /*0180*/  IMAD R10, R23.reuse, 0x1e, R4.reuse ;  /* 0x0000001e170a7824 */ /* 0x140fe400078e0204 */
[C-C-:B------:R-:W-:Y:S02]  /*0190*/  IMAD R11, R23.reuse, 0x1d, R4.reuse ;  /* 0x0000001d170b7824 */ /* 0x140fe400078e0204 */
[C-C-:B------:R-:W-:Y:S02]  /*01a0*/  IMAD R12, R23.reuse, 0x1c, R4.reuse ;  /* 0x0000001c170c7824 */ /* 0x140fe400078e0204 */
[----:B------:R-:W-:-:S02]  /*01b0*/  IMAD R13, R23, 0x1b, R4 ;  /* 0x0000001b170d7824 */ /* 0x000fc400078e0204 */
[C-C-:B------:R-:W-:Y:S02]  /*01c0*/  IMAD R14, R23.reuse, 0x1a, R4.reuse ;  /* 0x0000001a170e7824 */ /* 0x140fe400078e0204 */
        /* <DEDUP_REMOVED lines=21> */
[----:B-1----:R-:W-:-:S07]  /*0320*/  IMAD R3, R23, 0x2, R4 ;  /* 0x0000000217037824 */ /* 0x002fce00078e0204 */
.L_x_8:
[----:B------:R-:W-:Y:S01]  /*0330*/  MOV R44, R8 ;  /* 0x00000008002c7202 */ /* 0x000fe20000000f00 */
[----:B------:R-:W-:Y:S01]  /*0340*/  IMAD.MOV.U32 R45, RZ, RZ, R39 ;  /* 0x000000ffff2d7224 */ /* 0x000fe200078e0027 */
[----:B------:R-:W0:Y:S04]  /*0350*/  LDC R40, c[0x0][0x398] ;  /* 0x0000e600ff287b82 */ /* 0x000e280000000800 */
[----:B------:R-:W2:Y:S01]  /*0360*/  LDG.E R41, desc[UR8][R44.64] ;  /* 0x000000082c297981 */ /* 0x000ea2000c1e1900 */
[----:B------:R-:W-:-:S06]  /*0370*/  UIADD3 UR6, UPT, UPT, UR4, -0xf, URZ ;  /* 0xfffffff104067890 */ /* 0x000fcc000fffe0ff */
[----:B0-----:R-:W-:-:S13]  /*0380*/  ISETP.LE.AND P0, PT, R40, UR6, PT ;  /* 0x0000000628007c0c */ /* 0x001fda000bf03270 */
[----:B------:R-:W0:Y:S02]  /*0390*/  @!P0 LDC.64 R22, c[0x0][0x380] ;  /* 0x0000e000ff168b82 */ /* 0x000e240000000a00 */
[----:B0-----:R-:W-:Y:S02]  /*03a0*/  @!P0 IMAD.WIDE R42, R0, 0x4, R22 ;  /* 0x00000004002a8825 */ /* 0x001fe400078e0216 */
[----:B------:R-:W0:Y:S01]  /*03b0*/  @!P0 S2R R23, SR_CgaCtaId ;  /* 0x0000000000178919 */ /* 0x000e220000008800 */
[----:B------:R-:W-:-:S06]  /*03c0*/  UIADD3 UR6, UPT, UPT, UR4, -0xe, URZ ;  /* 0xfffffff204067890 */ /* 0x000fcc000fffe0ff */
[----:B------:R-:W-:Y:S02]  /*03d0*/  ISETP.LE.AND P1, PT, R40, UR6, PT ;  /* 0x0000000628007c0c */ /* 0x000fe4000bf23270 */
[----:B------:R-:W-:Y:S01]  /*03e0*/  @!P0 MOV R22, 0x400 ;  /* 0x0000040000168802 */ /* 0x000fe20000000f00 */
[----:B--2---:R-:W-:Y:S01]  /*03f0*/  STS [R6], R41 ;  /* 0x0000002906007388 */ /* 0x004fe20000000800 */
[----:B------:R-:W-:Y:S06]  /*0400*/  BAR.SYNC.DEFER_BLOCKING 0x0 ;  /* 0x0000000000007b1d */ /* 0x000fec0000010000 */
[----:B------:R0:W2:Y:S02]  /*0410*/  @!P0 LDG.E R42, desc[UR8][R42.64] ;  /* 0x000000082a2a8981 */ /* 0x0000a4000c1e1900 */
[----:B0-----:R-:W-:-:S02]  /*0420*/  @!P0 LEA R43, R23, R22, 0x18 ;  /* 0x00000016172b8211 */ /* 0x001fc400078ec0ff */
[----:B------:R-:W0:Y:S02]  /*0430*/  @!P1 LDC.64 R22, c[0x0][0x380] ;  /* 0x0000e000ff169b82 */ /* 0x000e240000000a00 */
[----:B0-----:R-:W-:Y:S02]  /*0440*/  @!P1 IMAD.WIDE R44, R7, 0x4, R22 ;  /* 0x00000004072c9825 */ /* 0x001fe400078e0216 */
[----:B------:R-:W2:Y:S04]  /*0450*/  @!P0 LDS R22, [R43] ;  /* 0x000000002b168984 */ /* 0x000ea80000000800 */
[----:B------:R-:W3:Y:S01]  /*0460*/  @!P1 LDG.E R44, desc[UR8][R44.64] ;  /* 0x000000082c2c9981 */ /* 0x000ee2000c1e1900 */
[----:B------:R-:W-:Y:S01]  /*0470*/  UIADD3 UR6, UPT, UPT, UR4, -0xd, URZ ;  /* 0xfffffff304067890 */ /* 0x000fe2000fffe0ff */
[----:B------:R-:W0:Y:S05]  /*0480*/  @!P1 S2R R23, SR_CgaCtaId ;  /* 0x0000000000179919 */ /* 0x000e2a0000008800 */
[----:B------:R-:W-:Y:S01]  /*0490*/  ISETP.LE.AND P2, PT, R40, UR6, PT ;  /* 0x0000000628007c0c */ /* 0x000fe2000bf43270 */
[----:B------:R-:W-:Y:S01]  /*04a0*/  UIADD3 UR6, UPT, UPT, UR4, -0xc, URZ ;  /* 0xfffffff404067890 */ /* 0x000fe2000fffe0ff */
[----:B--2---:R-:W-:Y:S01]  /*04b0*/  @!P0 IMAD R5, R42, R22, R5 ;  /* 0x000000162a058224 */ /* 0x004fe200078e0205 */
[----:B------:R-:W-:-:S04]  /*04c0*/  @!P1 MOV R22, 0x400 ;  /* 0x0000040000169802 */ /* 0x000fc80000000f00 */
[----:B0-----:R-:W-:-:S06]  /*04d0*/  @!P1 LEA R41, R23, R22, 0x18 ;  /* 0x0000001617299211 */ /* 0x001fcc00078ec0ff */
[----:B------:R-:W0:Y:S01]  /*04e0*/  @!P2 LDC.64 R22, c[0x0][0x380] ;  /* 0x0000e000ff16ab82 */ /* 0x000e220000000a00 */
[----:B------:R-:W3:Y:S01]  /*04f0*/  @!P1 LDS R41, [R41+0x4] ;  /* 0x0000040029299984 */ /* 0x000ee20000000800 */
[----:B0-----:R-:W-:-:S06]  /*0500*/  @!P2 IMAD.WIDE R42, R3, 0x4, R22 ;  /* 0x00000004032aa825 */ /* 0x001fcc00078e0216 */
[----:B------:R-:W2:Y:S01]  /*0510*/  @!P2 LDG.E R42, desc[UR8][R42.64] ;  /* 0x000000082a2aa981 */ /* 0x000ea2000c1e1900 */
[----:B------:R-:W-:Y:S02]  /*0520*/  ISETP.LE.AND P0, PT, R40, UR6, PT ;  /* 0x0000000628007c0c */ /* 0x000fe4000bf03270 */
[----:B------:R-:W-:Y:S01]  /*0530*/  @!P2 MOV R22, 0x400 ;  /* 0x000004000016a802 */ /* 0x000fe20000000f00 */
[----:B------:R-:W0:Y:S01]  /*0540*/  @!P2 S2R R23, SR_CgaCtaId ;  /* 0x000000000017a919 */ /* 0x000e220000008800 */
[----:B---3--:R-:W-:Y:S02]  /*0550*/  @!P1 IMAD R5, R44, R41, R5 ;  /* 0x000000292c059224 */ /* 0x008fe400078e0205 */
[----:B0-----:R-:W-:-:S07]  /*0560*/  @!P2 LEA R41, R23, R22, 0x18 ;  /* 0x000000161729a211 */ /* 0x001fce00078ec0ff */
[----:B------:R-:W0:Y:S02]  /*0570*/  @!P0 LDC.64 R22, c[0x0][0x380] ;  /* 0x0000e000ff168b82 */ /* 0x000e240000000a00 */
[----:B0-----:R-:W-:Y:S02]  /*0580*/  @!P0 IMAD.WIDE R44, R2, 0x4, R22 ;  /* 0x00000004022c8825 */ /* 0x001fe400078e0216 */
[----:B------:R-:W2:Y:S04]  /*0590*/  @!P2 LDS R22, [R41+0x8] ;  /* 0x000008002916a984 */ /* 0x000ea80000000800 */
        /* <DEDUP_REMOVED lines=104> */
[----:B--2---:R-:W-:Y:S01]  /*0c20*/  @!P0 IMAD R5, R42, R22, R5 ;  /* 0x000000162a058224 */ /* 0x004fe200078e0205 */
[----:B------:R-:W-:-:S04]  /*0c30*/  @!P1 MOV R22, 0x400 ;  /* 0x0000040000169802 */ /* 0x000fc80000000f00 */
[----:B0-----:R-:W-:-:S07]  /*0c40*/  @!P1 LEA R41, R23, R22, 0x18 ;  /* 0x0000001617299211 */ /* 0x001fce00078ec0ff */
        /* <DEDUP_REMOVED lines=13> */
[----:B------:R-:W-:Y:S01]  /*0d20*/  UIADD3 UR6, UPT, UPT, UR4, 0x1, URZ ;  /* 0x0000000104067890 */ /* 0x000fe2000fffe0ff */
[----:B------:R-:W0:Y:S05]  /*0d30*/  @!P0 S2R R23, SR_CgaCtaId ;  /* 0x0000000000178919 */ /* 0x000e2a0000008800 */
[----:B------:R-:W-:Y:S01]  /*0d40*/  ISETP.LE.AND P1, PT, R40, UR6, PT ;  /* 0x0000000628007c0c */ /* 0x000fe2000bf23270 */
[----:B------:R-:W-:Y:S01]  /*0d50*/  UIADD3 UR6, UPT, UPT, UR4, 0x2, URZ ;  /* 0x0000000204067890 */ /* 0x000fe2000fffe0ff */
        /* <DEDUP_REMOVED lines=125> */
[----:B0-----:R-:W-:Y:S02]  /*1530*/  @!P1 IMAD.WIDE R42, R12, 0x4, R22 ;  /* 0x000000040c2a9825 */ /* 0x001fe400078e0216 */
[----:B------:R-:W0:Y:S04]  /*1540*/  @!P1 S2R R23, SR_CgaCtaId ;  /* 0x0000000000179919 */ /* 0x000e280000008800 */
[----:B------:R-:W2:Y:S01]  /*1550*/  @!P1 LDG.E R42, desc[UR8][R42.64] ;  /* 0x000000082a2a9981 */ /* 0x000ea2000c1e1900 */
[----:B------:R-:W-:Y:S02]  /*1560*/  ISETP.LE.AND P2, PT, R40, UR6, PT ;  /* 0x0000000628007c0c */ /* 0x000fe4000bf43270 */
[----:B------:R-:W-:Y:S01]  /*1570*/  @!P1 MOV R22, 0x400 ;  /* 0x0000040000169802 */ /* 0x000fe20000000f00 */
[----:B---3--:R-:W-:-:S03]  /*1580*/  @!P0 IMAD R5, R44, R41, R5 ;  /* 0x000000292c058224 */ /* 0x008fc600078e0205 */
        /* <DEDUP_REMOVED lines=16> */
[----:B------:R1:W2:Y:S01]  /*1690*/  @!P0 LDG.E R42, desc[UR8][R42.64] ;  /* 0x000000082a2a8981 */ /* 0x0002a2000c1e1900 */
[----:B------:R-:W-:Y:S02]  /*16a0*/  ISETP.LE.AND P1, PT, R40, UR6, PT ;  /* 0x0000000628007c0c */ /* 0x000fe4000bf23270 */
[----:B------:R-:W-:Y:S01]  /*16b0*/  @!P0 MOV R22, 0x400 ;  /* 0x0000040000168802 */ /* 0x000fe20000000f00 */
[----:B---3--:R-:W-:-:S03]  /*16c0*/  @!P2 IMAD R5, R44, R41, R5 ;  /* 0x000000292c05a224 */ /* 0x008fc600078e0205 */
[----:B0-----:R-:W-:-:S07]  /*16d0*/  @!P0 LEA R44, R23, R22, 0x18 ;  /* 0x00000016172c8211 */ /* 0x001fce00078ec0ff */
[----:B------:R-:W0:Y:S01]  /*16e0*/  @!P1 LDC.64 R22, c[0x0][0x380] ;  /* 0x0000e000ff169b82 */ /* 0x000e220000000a00 */
[----:B------:R-:W2:Y:S01]  /*16f0*/  @!P0 LDS R41, [R44+0x78] ;  /* 0x000078002c298984 */ /* 0x000ea20000000800 */
[----:B0-----:R-:W-:-:S06]  /*1700*/  @!P1 IMAD.WIDE R22, R9, 0x4, R22 ;  /* 0x0000000409169825 */ /* 0x001fcc00078e0216 */
[----:B------:R-:W3:Y:S01]  /*1710*/  @!P1 LDG.E R22, desc[UR8][R22.64] ;  /* 0x0000000816169981 */ /* 0x000ee2000c1e1900 */
[----:B------:R-:W-:Y:S01]  /*1720*/  UIADD3 UR5, UPT, UPT, UR5, 0x1, URZ ;  /* 0x0000000105057890 */ /* 0x000fe2000fffe0ff */
[C---:B------:R-:W-:Y:S01]  /*1730*/  LEA R0, R40.reuse, R0, 0x5 ;  /* 0x0000000028007211 */ /* 0x040fe200078e28ff */
[C---:B------:R-:W-:Y:S01]  /*1740*/  IMAD R7, R40.reuse, 0x20, R7 ;  /* 0x0000002028077824 */ /* 0x040fe200078e0207 */
[----:B-1----:R-:W0:Y:S01]  /*1750*/  @!P1 S2R R43, SR_CgaCtaId ;  /* 0x00000000002b9919 */ /* 0x002e220000008800 */
[----:B------:R-:W-:Y:S01]  /*1760*/  UISETP.NE.AND UP0, UPT, UR5, URZ, UPT ;  /* 0x000000ff0500728c */ /* 0x000fe2000bf05270 */
[C---:B------:R-:W-:Y:S01]  /*1770*/  LEA R3, R40.reuse, R3, 0x5 ;  /* 0x0000000328037211 */ /* 0x040fe200078e28ff */
[C---:B------:R-:W-:Y:S01]  /*1780*/  IMAD R2, R40.reuse, 0x20, R2 ;  /* 0x0000002028027824 */ /* 0x040fe200078e0202 */
        /* <DEDUP_REMOVED lines=27> */
[----:B------:R-:W-:Y:S01]  /*1940*/  IMAD R9, R40, 0x20, R9 ;  /* 0x0000002028097824 */ /* 0x000fe200078e0209 */
[----:B------:R-:W-:Y:S01]  /*1950*/  UIADD3 UR4, UPT, UPT, UR4, 0x20, URZ ;  /* 0x0000002004047890 */ /* 0x000fe2000fffe0ff */
[----:B--2---:R-:W-:Y:S01]  /*1960*/  @!P0 IMAD R5, R42, R41, R5 ;  /* 0x000000292a058224 */ /* 0x004fe200078e0205 */
[----:B------:R-:W-:-:S02]  /*1970*/  @!P1 MOV R41, 0x400 ;  /* 0x0000040000299802 */ /* 0x000fc40000000f00 */
[----:B------:R-:W-:Y:S02]  /*1980*/  IADD3 R8, P0, PT, R8, 0x80, RZ ;  /* 0x0000008008087810 */ /* 0x000fe40007f1e0ff */
[----:B0-----:R-:W-:Y:S02]  /*1990*/  @!P1 LEA R41, R43, R41, 0x18 ;  /* 0x000000292b299211 */ /* 0x001fe400078ec0ff */
[----:B------:R-:W-:-:S04]  /*19a0*/  IADD3.X R39, PT, PT, RZ, R39, RZ, P0, !PT ;  /* 0x00000027ff277210 */ /* 0x000fc800007fe4ff */
[----:B------:R-:W3:Y:S02]  /*19b0*/  @!P1 LDS R41, [R41+0x7c] ;  /* 0x00007c0029299984 */ /* 0x000ee40000000800 */
[----:B---3--:R-:W-:Y:S01]  /*19c0*/  @!P1 IMAD R5, R22, R41, R5 ;  /* 0x0000002916059224 */ /* 0x008fe200078e0205 */
[----:B------:R-:W-:Y:S06]  /*19d0*/  BAR.SYNC.DEFER_BLOCKING 0x0 ;  /* 0x0000000000007b1d */ /* 0x000fec0000010000 */
[----:B------:R-:W-:Y:S05]  /*19e0*/  BRA.U UP0, `(.L_x_8) ;  /* 0xffffffe900507547 */ /* 0x000fea000b83ffff */
[----:B------:R-:W0:Y:S02]  /*19f0*/  LDC.64 R2, c[0x0][0x390] ;  /* 0x0000e400ff027b82 */ /* 0x000e240000000a00 */
[----:B0-----:R-:W-:-:S05]  /*1a00*/  IMAD.WIDE R2, R4, 0x4, R2 ;  /* 0x0000000404027825 */ /* 0x001fca00078e0202 */
[----:B------:R-:W-:Y:S01]  /*1a10*/  STG.E desc[UR8][R2.64], R5 ;  /* 0x0000000502007986 */ /* 0x000fe2000c101908 */
[----:B------:R-:W-:Y:S05]  /*1a20*/  EXIT ;  /* 0x000000000000794d */ /* 0x000fea0003800000 */
.L_x_9:
        /* <DEDUP_REMOVED lines=13> */
.L_x_31:


//--------------------- .text._Z15MxV_shared_slowPKiS0_Pii --------------------------
	.section	.text._Z15MxV_shared_slowPKiS0_Pii,"ax",@progbits
	.align	128
        .global         _Z15MxV_shared_slowPKiS0_Pii
        .type           _Z15MxV_shared_slowPKiS0_Pii,@function
        .size           _Z15MxV_shared_slowPKiS0_Pii,(.L_x_32 - _Z15MxV_shared_slowPKiS0_Pii)
        .other          _Z15MxV_shared_slowPKiS0_Pii,@"STO_CUDA_ENTRY STV_DEFAULT"
_Z15MxV_shared_slowPKiS0_Pii:
.text._Z15MxV_shared_slowPKiS0_Pii:
[----:B------:R-:W-:Y:S01]  /*0000*/  LDC R1, c[0x0][0x37c] ;  /* 0x0000df00ff017b82 */ /* 0x000fe20000000800 */
[----:B------:R-:W0:Y:S01]  /*0010*/  S2R R11, SR_CTAID.X ;  /* 0x00000000000b7919 */ /* 0x000e220000002500 */
[----:B------:R-:W0:Y:S02]  /*0020*/  LDCU UR4, c[0x0][0x398] ;  /* 0x00007300ff0477ac */ /* 0x000e240008000800 */
[----:B0-----:R-:W-:Y:S01]  /*0030*/  ISETP.GE.U32.AND P0, PT, R11, UR4, PT ;  /* 0x000000040b007c0c */ /* 0x001fe2000bf06070 */
[----:B------:R-:W0:-:S12]  /*0040*/  LDCU UR4, c[0x0][0x360] ;  /* 0x00006c00ff0477ac */ /* 0x000e180008000800 */
[----:B0-----:R-:W-:Y:S05]  /*0050*/  @P0 EXIT ;  /* 0x000000000000094d */ /* 0x001fea0003800000 */
[----:B------:R-:W0:Y:S01]  /*0060*/  S2R R9, SR_TID.X ;  /* 0x0000000000097919 */ /* 0x000e220000002100 */
[----:B------:R-:W1:Y:S01]  /*0070*/  LDC.64 R4, c[0x0][0x388] ;  /* 0x0000e200ff047b82 */ /* 0x000e620000000a00 */
[----:B------:R-:W2:Y:S01]  /*0080*/  LDCU.64 UR6, c[0x0][0x358] ;  /* 0x00006b00ff0677ac */ /* 0x000ea20008000a00 */
[----:B------:R-:W-:-:S06]  /*0090*/  IMAD.U32 R0, RZ, RZ, UR4 ;  /* 0x00000004ff007e24 */ /* 0x000fcc000f8e00ff */
[----:B------:R-:W3:Y:S01]  /*00a0*/  LDC.64 R2, c[0x0][0x380] ;  /* 0x0000e000ff027b82 */ /* 0x000ee20000000a00 */
[----:B-1----:R-:W-:-:S06]  /*00b0*/  IMAD.WIDE.U32 R4, R11, 0x4, R4 ;  /* 0x000000040b047825 */ /* 0x002fcc00078e0004 */
[----:B--2---:R-:W2:Y:S01]  /*00c0*/  LDG.E R5, desc[UR6][R4.64] ;  /* 0x0000000604057981 */ /* 0x004ea2000c1e1900 */
[----:B0-----:R-:W-:-:S04]  /*00d0*/  IMAD R7, R0, R11, R9 ;  /* 0x0000000b00077224 */ /* 0x001fc800078e0209 */
[----:B---3--:R-:W-:-:S06]  /*00e0*/  IMAD.WIDE R2, R7, 0x4, R2 ;  /* 0x0000000407027825 */ /* 0x008fcc00078e0202 */
[----:B------:R-:W2:Y:S01]  /*00f0*/  LDG.E R2, desc[UR6][R2.64] ;  /* 0x0000000602027981 */ /* 0x000ea2000c1e1900 */
[----:B------:R-:W0:Y:S01]  /*0100*/  S2UR UR5, SR_CgaCtaId ;  /* 0x00000000000579c3 */ /* 0x000e220000008800 */
[----:B------:R-:W-:Y:S01]  /*0110*/  UMOV UR4, 0x400 ;  /* 0x0000040000047882 */ /* 0x000fe20000000000 */
[----:B------:R-:W-:Y:S02]  /*0120*/  ISETP.GE.U32.AND P1, PT, R0, 0x2, PT ;  /* 0x000000020000780c */ /* 0x000fe40003f26070 */
[----:B------:R-:W-:Y:S01]  /*0130*/  ISETP.NE.AND P0, PT, R9, RZ, PT ;  /* 0x000000ff0900720c */ /* 0x000fe20003f05270 */
[----:B0-----:R-:W-:-:S06]  /*0140*/  ULEA UR4, UR5, UR4, 0x18 ;  /* 0x0000000405047291 */ /* 0x001fcc000f8ec0ff */
[----:B------:R-:W-:Y:S01]  /*0150*/  LEA R7, R9, UR4, 0x2 ;  /* 0x0000000409077c11 */ /* 0x000fe2000f8e10ff */
[----:B--2---:R-:W-:-:S05]  /*0160*/  IMAD R6, R2, R5, RZ ;  /* 0x0000000502067224 */ /* 0x004fca00078e02ff */
[----:B------:R0:W-:Y:S01]  /*0170*/  STS [R7], R6 ;  /* 0x0000000607007388 */ /* 0x0001e20000000800 */
[----:B------:R-:W-:Y:S06]  /*0180*/  BAR.SYNC.DEFER_BLOCKING 0x0 ;  /* 0x0000000000007b1d */ /* 0x000fec0000010000 */
[----:B------:R-:W-:Y:S05]  /*0190*/  @!P1 BRA `(.L_x_10) ;  /* 0x0000000000389947 */ /* 0x000fea0003800000 */
[----:B------:R-:W-:Y:S01]  /*01a0*/  BSSY B0, `(.L_x_10) ;  /* 0x000000d000007945 */ /* 0x000fe20003800000 */
.L_x_11:
[----:B0-----:R-:W-:-:S04]  /*01b0*/  SHF.R.U32.HI R6, RZ, 0x1, R0 ;  /* 0x00000001ff067819 */ /* 0x001fc80000011600 */
[----:B------:R-:W-:-:S13]  /*01c0*/  ISETP.GE.U32.AND P1, PT, R9, R6, PT ;  /* 0x000000060900720c */ /* 0x000fda0003f26070 */
[----:B------:R-:W-:Y:S01]  /*01d0*/  @!P1 IMAD R2, R6, 0x4, R7 ;  /* 0x0000000406029824 */ /* 0x000fe200078e0207 */
[----:B------:R-:W-:Y:S01]  /*01e0*/  @!P1 LDS R3, [R7] ;  /* 0x0000000007039984 */ /* 0x000fe20000000800 */
[----:B------:R-:W-:Y:S05]  /*01f0*/  @!P1 WARPSYNC.ALL ;  /* 0x0000000000009948 */ /* 0x000fea0003800000 */
[----:B------:R-:W0:Y:S02]  /*0200*/  @!P1 LDS R2, [R2] ;  /* 0x0000000002029984 */ /* 0x000e240000000800 */
[----:B0-----:R-:W-:-:S05]  /*0210*/  @!P1 IADD3 R4, PT, PT, R2, R3, RZ ;  /* 0x0000000302049210 */ /* 0x001fca0007ffe0ff */
[----:B------:R1:W-:Y:S01]  /*0220*/  @!P1 STS [R7], R4 ;  /* 0x0000000407009388 */ /* 0x0003e20000000800 */
[----:B------:R-:W-:Y:S01]  /*0230*/  @!P1 BAR.SYNC.DEFER_BLOCKING 0x0 ;  /* 0x0000000000009b1d */ /* 0x000fe20000010000 */
[----:B------:R-:W-:Y:S01]  /*0240*/  ISETP.GT.U32.AND P1, PT, R0, 0x3, PT ;  /* 0x000000030000780c */ /* 0x000fe20003f24070 */
[----:B------:R-:W-:-:S12]  /*0250*/  IMAD.MOV.U32 R0, RZ, RZ, R6 ;  /* 0x000000ffff007224 */ /* 0x000fd800078e0006 */
[----:B-1----:R-:W-:Y:S05]  /*0260*/  @P1 BRA `(.L_x_11) ;  /* 0xfffffffc00d01947 */ /* 0x002fea000383ffff */
[----:B------:R-:W-:Y:S05]  /*0270*/  BSYNC B0 ;  /* 0x0000000000007941 */ /* 0x000fea0003800000 */
.L_x_10:
[----:B------:R-:W-:Y:S05]  /*0280*/  @P0 EXIT ;  /* 0x000000000000094d */ /* 0x000fea0003800000 */
[----:B------:R-:W1:Y:S01]  /*0290*/  S2UR UR5, SR_CgaCtaId ;  /* 0x00000000000579c3 */ /* 0x000e620000008800 */
[----:B------:R-:W-:-:S07]  /*02a0*/  UMOV UR4, 0x400 ;  /* 0x0000040000047882 */ /* 0x000fce0000000000 */
[----:B------:R-:W2:Y:S01]  /*02b0*/  LDC.64 R2, c[0x0][0x390] ;  /* 0x0000e400ff027b82 */ /* 0x000ea20000000a00 */
[----:B-1----:R-:W-:Y:S01]  /*02c0*/  ULEA UR4, UR5, UR4, 0x18 ;  /* 0x0000000405047291 */ /* 0x002fe2000f8ec0ff */
[----:B--2---:R-:W-:-:S08]  /*02d0*/  IMAD.WIDE.U32 R2, R11, 0x4, R2 ;  /* 0x000000040b027825 */ /* 0x004fd000078e0002 */
[----:B------:R-:W1:Y:S04]  /*02e0*/  LDS R5, [UR4] ;  /* 0x00000004ff057984 */ /* 0x000e680008000800 */
[----:B-1----:R-:W-:Y:S01]  /*02f0*/  STG.E desc[UR6][R2.64], R5 ;  /* 0x0000000502007986 */ /* 0x002fe2000c101906 */
[----:B------:R-:W-:Y:S05]  /*0300*/  EXIT ;  /* 0x000000000000794d */ /* 0x000fea0003800000 */
.L_x_12:
        /* <DEDUP_REMOVED lines=15> */
.L_x_32:


//--------------------- .text._Z13MxV_coalessedPKiS0_Pii --------------------------
	.section	.text._Z13MxV_coalessedPKiS0_Pii,"ax",@progbits
	.align	128
        .global         _Z13MxV_coalessedPKiS0_Pii
        .type           _Z13MxV_coalessedPKiS0_Pii,@function
        .size           _Z13MxV_coalessedPKiS0_Pii,(.L_x_33 - _Z13MxV_coalessedPKiS0_Pii)
        .other          _Z13MxV_coalessedPKiS0_Pii,@"STO_CUDA_ENTRY STV_DEFAULT"
_Z13MxV_coalessedPKiS0_Pii:
.text._Z13MxV_coalessedPKiS0_Pii:
[----:B------:R-:W-:Y:S01]  /*0000*/  LDC R1, c[0x0][0x37c] ;  /* 0x0000df00ff017b82 */ /* 0x000fe20000000800 */
[----:B------:R-:W0:Y:S07]  /*0010*/  S2R R0, SR_TID.X ;  /* 0x0000000000007919 */ /* 0x000e2e0000002100 */
[----:B------:R-:W0:Y:S08]  /*0020*/  S2UR UR4, SR_CTAID.X ;  /* 0x00000000000479c3 */ /* 0x000e300000002500 */
[----:B------:R-:W0:Y:S08]  /*0030*/  LDC R7, c[0x0][0x360] ;  /* 0x0000d800ff077b82 */ /* 0x000e300000000800 */
[----:B------:R-:W1:Y:S01]  /*0040*/  LDC R9, c[0x0][0x398] ;  /* 0x0000e600ff097b82 */ /* 0x000e620000000800 */
[----:B0-----:R-:W-:-:S05]  /*0050*/  IMAD R0, R7, UR4, R0 ;  /* 0x0000000407007c24 */ /* 0x001fca000f8e0200 */
[----:B-1----:R-:W-:-:S13]  /*0060*/  ISETP.GE.AND P0, PT, R0, R9, PT ;  /* 0x000000090000720c */ /* 0x002fda0003f06270 */
[----:B------:R-:W-:Y:S05]  /*0070*/  @P0 EXIT ;  /* 0x000000000000094d */ /* 0x000fea0003800000 */
[----:B------:R-:W0:Y:S01]  /*0080*/  LDCU UR4, c[0x0][0x370] ;  /* 0x00006e00ff0477ac */ /* 0x000e220008000800 */
[----:B------:R-:W-:Y:S01]  /*0090*/  ISETP.GT.AND P0, PT, R9, RZ, PT ;  /* 0x000000ff0900720c */ /* 0x000fe20003f04270 */
[----:B------:R-:W1:Y:S01]  /*00a0*/  LDCU.64 UR6, c[0x0][0x358] ;  /* 0x00006b00ff0677ac */ /* 0x000e620008000a00 */
[----:B0-----:R-:W-:-:S11]  /*00b0*/  IMAD R7, R7, UR4, RZ ;  /* 0x0000000407077c24 */ /* 0x001fd6000f8e02ff */
[----:B------:R-:W-:Y:S05]  /*00c0*/  @P0 BRA `(.L_x_13) ;  /* 0x00000000001c0947 */ /* 0x000fea0003800000 */
[----:B------:R-:W0:Y:S02]  /*00d0*/  LDC.64 R4, c[0x0][0x390] ;  /* 0x0000e400ff047b82 */ /* 0x000e240000000a00 */
.L_x_14:
[----:B0-----:R-:W-:Y:S01]  /*00e0*/  IMAD.WIDE R2, R0, 0x4, R4 ;  /* 0x0000000400027825 */ /* 0x001fe200078e0204 */
[----:B------:R-:W-:-:S04]  /*00f0*/  IADD3 R0, PT, PT, R7, R0, RZ ;  /* 0x0000000007007210 */ /* 0x000fc80007ffe0ff */
[----:B-1----:R2:W-:Y:S01]  /*0100*/  STG.E desc[UR6][R2.64], RZ ;  /* 0x000000ff02007986 */ /* 0x0025e2000c101906 */
[----:B------:R-:W-:-:S13]  /*0110*/  ISETP.GE.AND P0, PT, R0, R9, PT ;  /* 0x000000090000720c */ /* 0x000fda0003f06270 */
[----:B--2---:R-:W-:Y:S05]  /*0120*/  @!P0 BRA `(.L_x_14) ;  /* 0xfffffffc00ec8947 */ /* 0x004fea000383ffff */
[----:B------:R-:W-:Y:S05]  /*0130*/  EXIT ;  /* 0x000000000000794d */ /* 0x000fea0003800000 */
.L_x_13:
[C---:B------:R-:W-:Y:S02]  /*0140*/  LOP3.LUT R5, R9.reuse, 0x7ffffff0, RZ, 0xc0, !PT ;  /* 0x7ffffff009057812 */ /* 0x040fe400078ec0ff */
[C---:B------:R-:W-:Y:S02]  /*0150*/  LOP3.LUT R2, R9.reuse, 0xf, RZ, 0xc0, !PT ;  /* 0x0000000f09027812 */ /* 0x040fe400078ec0ff */
[C---:B------:R-:W-:Y:S02]  /*0160*/  LOP3.LUT R3, R9.reuse, 0x7, RZ, 0xc0, !PT ;  /* 0x0000000709037812 */ /* 0x040fe400078ec0ff */
[----:B------:R-:W-:Y:S02]  /*0170*/  LOP3.LUT R4, R9, 0x3, RZ, 0xc0, !PT ;  /* 0x0000000309047812 */ /* 0x000fe400078ec0ff */
[----:B------:R-:W-:-:S07]  /*0180*/  IADD3 R5, PT, PT, -R5, RZ, RZ ;  /* 0x000000ff05057210 */ /* 0x000fce0007ffe1ff */
.L_x_20:
[----:B------:R-:W0:Y:S01]  /*0190*/  LDC R7, c[0x0][0x398] ;  /* 0x0000e600ff077b82 */ /* 0x000e220000000800 */
[----:B------:R-:W-:Y:S02]  /*01a0*/  MOV R18, RZ ;  /* 0x000000ff00127202 */ /* 0x000fe40000000f00 */
[----:B0-----:R-:W-:-:S04]  /*01b0*/  IADD3 R6, PT, PT, R7, -0x1, RZ ;  /* 0xffffffff07067810 */ /* 0x001fc80007ffe0ff */
[----:B------:R-:W-:Y:S01]  /*01c0*/  ISETP.GE.U32.AND P0, PT, R6, 0xf, PT ;  /* 0x0000000f0600780c */ /* 0x000fe20003f06070 */
[----:B------:R-:W-:-:S12]  /*01d0*/  HFMA2 R6, -RZ, RZ, 0, 0 ;  /* 0x00000000ff067431 */ /* 0x000fd800000001ff */
[----:B------:R-:W-:Y:S05]  /*01e0*/  @!P0 BRA `(.L_x_15) ;  /* 0x00000004004c8947 */ /* 0x000fea0003800000 */
[----:B------:R-:W0:Y:S01]  /*01f0*/  LDCU.64 UR4, c[0x0][0x388] ;  /* 0x00007100ff0477ac */ /* 0x000e220008000a00 */
[----:B------:R-:W-:Y:S02]  /*0200*/  MOV R18, RZ ;  /* 0x000000ff00127202 */ /* 0x000fe40000000f00 */
[----:B------:R-:W-:Y:S02]  /*0210*/  MOV R6, R0 ;  /* 0x0000000000067202 */ /* 0x000fe40000000f00 */
[----:B------:R-:W-:Y:S02]  /*0220*/  MOV R8, R5 ;  /* 0x0000000500087202 */ /* 0x000fe40000000f00 */
[----:B------:R-:W-:Y:S01]  /*0230*/  LOP3.LUT R9, R7, 0x7ffffff0, RZ, 0xc0, !PT ;  /* 0x7ffffff007097812 */ /* 0x000fe200078ec0ff */
[----:B0-----:R-:W-:-:S04]  /*0240*/  UIADD3 UR4, UP0, UPT, UR4, 0x20, URZ ;  /* 0x0000002004047890 */ /* 0x001fc8000ff1e0ff */
[----:B------:R-:W-:Y:S02]  /*0250*/  UIADD3.X UR5, UPT, UPT, URZ, UR5, URZ, UP0, !UPT ;  /* 0x00000005ff057290 */ /* 0x000fe400087fe4ff */
[----:B------:R-:W-:-:S04]  /*0260*/  MOV R11, UR4 ;  /* 0x00000004000b7c02 */ /* 0x000fc80008000f00 */
[----:B------:R-:W-:-:S07]  /*0270*/  MOV R16, UR5 ;  /* 0x0000000500107c02 */ /* 0x000fce0008000f00 */
.L_x_16:
[----:B------:R-:W0:Y:S01]  /*0280*/  LDC.64 R14, c[0x0][0x380] ;  /* 0x0000e000ff0e7b82 */ /* 0x000e220000000a00 */
[----:B------:R-:W-:Y:S02]  /*0290*/  MOV R12, R11 ;  /* 0x0000000b000c7202 */ /* 0x000fe40000000f00 */
[----:B------:R-:W-:-:S05]  /*02a0*/  MOV R13, R16 ;  /* 0x00000010000d7202 */ /* 0x000fca0000000f00 */
[----:B-1----:R-:W2:Y:S04]  /*02b0*/  LDG.E R19, desc[UR6][R12.64+-0x20] ;  /* 0xffffe0060c137981 */ /* 0x002ea8000c1e1900 */
[----:B------:R-:W3:Y:S04]  /*02c0*/  LDG.E R24, desc[UR6][R12.64+-0x1c] ;  /* 0xffffe4060c187981 */ /* 0x000ee8000c1e1900 */
[----:B------:R-:W4:Y:S04]  /*02d0*/  LDG.E R27, desc[UR6][R12.64+-0x18] ;  /* 0xffffe8060c1b7981 */ /* 0x000f28000c1e1900 */
[----:B------:R-:W5:Y:S01]  /*02e0*/  LDG.E R11, desc[UR6][R12.64+-0x14] ;  /* 0xffffec060c0b7981 */ /* 0x000f62000c1e1900 */
[----:B0-----:R-:W-:-:S03]  /*02f0*/  IMAD.WIDE R14, R6, 0x4, R14 ;  /* 0x00000004060e7825 */ /* 0x001fc600078e020e */
[----:B------:R-:W5:Y:S04]  /*0300*/  LDG.E R26, desc[UR6][R12.64+-0x10] ;  /* 0xfffff0060c1a7981 */ /* 0x000f68000c1e1900 */
[----:B------:R-:W2:Y:S01]  /*0310*/  LDG.E R25, desc[UR6][R14.64] ;  /* 0x000000060e197981 */ /* 0x000ea2000c1e1900 */
[----:B------:R-:W-:-:S04]  /*0320*/  IMAD.WIDE.U32 R20, R7, 0x4, R14 ;  /* 0x0000000407147825 */ /* 0x000fc800078e000e */
[C-C-:B------:R-:W-:Y:S01]  /*0330*/  IMAD.WIDE.U32 R16, R7.reuse, 0x8, R14.reuse ;  /* 0x0000000807107825 */ /* 0x140fe200078e000e */
[----:B------:R0:W3:Y:S04]  /*0340*/  LDG.E R23, desc[UR6][R20.64] ;  /* 0x0000000614177981 */ /* 0x0000e8000c1e1900 */
[----:B------:R2:W4:Y:S01]  /*0350*/  LDG.E R10, desc[UR6][R16.64] ;  /* 0x00000006100a7981 */ /* 0x000522000c1e1900 */
[----:B------:R-:W-:-:S04]  /*0360*/  IMAD.WIDE.U32 R28, R7, 0xc, R14 ;  /* 0x0000000c071c7825 */ /* 0x000fc800078e000e */
[----:B0-----:R-:W-:Y:S01]  /*0370*/  IMAD.WIDE.U32 R20, R7, 0x10, R14 ;  /* 0x0000001007147825 */ /* 0x001fe200078e000e */
[----:B------:R-:W5:Y:S04]  /*0380*/  LDG.E R22, desc[UR6][R28.64] ;  /* 0x000000061c167981 */ /* 0x000f68000c1e1900 */
[----:B------:R-:W5:Y:S04]  /*0390*/  LDG.E R28, desc[UR6][R12.64+-0x4] ;  /* 0xfffffc060c1c7981 */ /* 0x000f68000c1e1900 */
[----:B------:R-:W5:Y:S01]  /*03a0*/  LDG.E R29, desc[UR6][R12.64] ;  /* 0x000000060c1d7981 */ /* 0x000f62000c1e1900 */
[----:B--2---:R-:W-:-:S02]  /*03b0*/  IMAD R16, R25, R19, R18 ;  /* 0x0000001319107224 */ /* 0x004fc400078e0212 */
[----:B------:R-:W-:Y:S01]  /*03c0*/  IMAD.WIDE.U32 R18, R7, 0x14, R14 ;  /* 0x0000001407127825 */ /* 0x000fe200078e000e */
[----:B------:R3:W2:Y:S03]  /*03d0*/  LDG.E R25, desc[UR6][R20.64] ;  /* 0x0000000614197981 */ /* 0x0006a6000c1e1900 */
[----:B---3--:R-:W-:Y:S02]  /*03e0*/  IMAD R20, R23, R24, R16 ;  /* 0x0000001817147224 */ /* 0x008fe400078e0210 */
[----:B------:R-:W-:Y:S01]  /*03f0*/  IMAD.WIDE.U32 R16, R7, 0x18, R14 ;  /* 0x0000001807107825 */ /* 0x000fe200078e000e */
[----:B------:R0:W3:Y:S04]  /*0400*/  LDG.E R23, desc[UR6][R18.64] ;  /* 0x0000000612177981 */ /* 0x0000e8000c1e1900 */
[----:B------:R-:W3:Y:S01]  /*0410*/  LDG.E R24, desc[UR6][R12.64+-0xc] ;  /* 0xfffff4060c187981 */ /* 0x000ee2000c1e1900 */
[----:B----4-:R-:W-:-:S03]  /*0420*/  IMAD R10, R10, R27, R20 ;  /* 0x0000001b0a0a7224 */ /* 0x010fc600078e0214 */
[----:B------:R-:W4:Y:S01]  /*0430*/  LDG.E R16, desc[UR6][R16.64] ;  /* 0x0000000610107981 */ /* 0x000f22000c1e1900 */
[----:B0-----:R-:W-:-:S03]  /*0440*/  IMAD.WIDE.U32 R18, R7, 0x1c, R14 ;  /* 0x0000001c07127825 */ /* 0x001fc600078e000e */
[----:B------:R-:W4:Y:S01]  /*0450*/  LDG.E R27, desc[UR6][R12.64+-0x8] ;  /* 0xfffff8060c1b7981 */ /* 0x000f22000c1e1900 */
[----:B------:R-:W-:-:S03]  /*0460*/  IMAD.WIDE.U32 R20, R7, 0x20, R14 ;  /* 0x0000002007147825 */ /* 0x000fc600078e000e */
[----:B------:R-:W4:Y:S04]  /*0470*/  LDG.E R19, desc[UR6][R18.64] ;  /* 0x0000000612137981 */ /* 0x000f28000c1e1900 */
[----:B------:R-:W4:Y:S01]  /*0480*/  LDG.E R20, desc[UR6][R20.64] ;  /* 0x0000000614147981 */ /* 0x000f22000c1e1900 */
[----:B-----5:R-:W-:-:S04]  /*0490*/  IMAD R10, R22, R11, R10 ;  /* 0x0000000b160a7224 */ /* 0x020fc800078e020a */
[----:B--2---:R-:W-:Y:S02]  /*04a0*/  IMAD R10, R25, R26, R10 ;  /* 0x0000001a190a7224 */ /* 0x004fe400078e020a */
[----:B------:R-:W2:Y:S02]  /*04b0*/  LDG.E R26, desc[UR6][R12.64+0x4] ;  /* 0x000004060c1a7981 */ /* 0x000ea4000c1e1900 */
[----:B---3--:R-:W-:Y:S02]  /*04c0*/  IMAD R10, R23, R24, R10 ;  /* 0x00000018170a7224 */ /* 0x008fe400078e020a */
[----:B------:R-:W-:-:S04]  /*04d0*/  IMAD.WIDE.U32 R22, R7, 0x28, R14 ;  /* 0x0000002807167825 */ /* 0x000fc800078e000e */
[----:B----4-:R-:W-:Y:S02]  /*04e0*/  IMAD R27, R16, R27, R10 ;  /* 0x0000001b101b7224 */ /* 0x010fe400078e020a */
[----:B------:R-:W3:Y:S01]  /*04f0*/  LDG.E R22, desc[UR6][R22.64] ;  /* 0x0000000616167981 */ /* 0x000ee2000c1e1900 */
[----:B------:R-:W-:-:S04]  /*0500*/  IMAD.WIDE.U32 R10, R7, 0x24, R14 ;  /* 0x00000024070a7825 */ /* 0x000fc800078e000e */
[----:B------:R-:W-:Y:S02]  /*0510*/  IMAD R28, R19, R28, R27 ;  /* 0x0000001c131c7224 */ /* 0x000fe400078e021b */
[----:B------:R-:W2:Y:S01]  /*0520*/  LDG.E R11, desc[UR6][R10.64] ;  /* 0x000000060a0b7981 */ /* 0x000ea2000c1e1900 */
[----:B------:R-:W-:-:S03]  /*0530*/  IMAD.WIDE.U32 R18, R7, 0x2c, R14 ;  /* 0x0000002c07127825 */ /* 0x000fc600078e000e */
[----:B------:R-:W3:Y:S01]  /*0540*/  LDG.E R27, desc[UR6][R12.64+0x8] ;  /* 0x000008060c1b7981 */ /* 0x000ee2000c1e1900 */
[----:B------:R-:W-:-:S03]  /*0550*/  IMAD.WIDE.U32 R16, R7, 0x30, R14 ;  /* 0x0000003007107825 */ /* 0x000fc600078e000e */
[----:B------:R-:W4:Y:S01]  /*0560*/  LDG.E R18, desc[UR6][R18.64] ;  /* 0x0000000612127981 */ /* 0x000f22000c1e1900 */
[----:B------:R-:W-:-:S03]  /*0570*/  IMAD R28, R20, R29, R28 ;  /* 0x0000001d141c7224 */ /* 0x000fc600078e021c */
[----:B------:R-:W4:Y:S01]  /*0580*/  LDG.E R29, desc[UR6][R12.64+0xc] ;  /* 0x00000c060c1d7981 */ /* 0x000f22000c1e1900 */
[----:B------:R-:W-:-:S03]  /*0590*/  IMAD.WIDE.U32 R20, R7, 0x34, R14 ;  /* 0x0000003407147825 */ /* 0x000fc600078e000e */
[----:B------:R-:W5:Y:S01]  /*05a0*/  LDG.E R16, desc[UR6][R16.64] ;  /* 0x0000000610107981 */ /* 0x000f62000c1e1900 */
[----:B------:R-:W-:-:S03]  /*05b0*/  IMAD.WIDE.U32 R24, R7, 0x38, R14 ;  /* 0x0000003807187825 */ /* 0x000fc600078e000e */
[----:B------:R-:W5:Y:S01]  /*05c0*/  LDG.E R10, desc[UR6][R12.64+0x10] ;  /* 0x000010060c0a7981 */ /* 0x000f62000c1e1900 */
[----:B------:R-:W-:-:S03]  /*05d0*/  IMAD.WIDE.U32 R14, R7, 0x3c, R14 ;  /* 0x0000003c070e7825 */ /* 0x000fc600078e000e */
[----:B------:R-:W5:Y:S04]  /*05e0*/  LDG.E R20, desc[UR6][R20.64] ;  /* 0x0000000614147981 */ /* 0x000f68000c1e1900 */
[----:B------:R-:W5:Y:S04]  /*05f0*/  LDG.E R19, desc[UR6][R12.64+0x14] ;  /* 0x000014060c137981 */ /* 0x000f68000c1e1900 */
[----:B------:R-:W5:Y:S04]  /*0600*/  LDG.E R24, desc[UR6][R24.64] ;  /* 0x0000000618187981 */ /* 0x000f68000c1e1900 */
[----:B------:R-:W5:Y:S04]  /*0610*/  LDG.E R17, desc[UR6][R12.64+0x18] ;  /* 0x000018060c117981 */ /* 0x000f68000c1e1900 */
[----:B------:R-:W5:Y:S04]  /*0620*/  LDG.E R14, desc[UR6][R14.64] ;  /* 0x000000060e0e7981 */ /* 0x000f68000c1e1900 */
[----:B------:R-:W5:Y:S01]  /*0630*/  LDG.E R23, desc[UR6][R12.64+0x1c] ;  /* 0x00001c060c177981 */ /* 0x000f62000c1e1900 */
[----:B------:R-:W-:-:S04]  /*0640*/  IADD3 R8, PT, PT, R8, 0x10, RZ ;  /* 0x0000001008087810 */ /* 0x000fc80007ffe0ff */
[----:B------:R-:W-:Y:S02]  /*0650*/  ISETP.NE.AND P0, PT, R8, RZ, PT ;  /* 0x000000ff0800720c */ /* 0x000fe40003f05270 */
[----:B------:R-:W-:Y:S01]  /*0660*/  LEA R6, R7, R6, 0x4 ;  /* 0x0000000607067211 */ /* 0x000fe200078e20ff */
[----:B--2---:R-:W-:-:S04]  /*0670*/  IMAD R11, R11, R26, R28 ;  /* 0x0000001a0b0b7224 */ /* 0x004fc800078e021c */
[----:B---3--:R-:W-:-:S04]  /*0680*/  IMAD R11, R22, R27, R11 ;  /* 0x0000001b160b7224 */ /* 0x008fc800078e020b */
[----:B----4-:R-:W-:-:S04]  /*0690*/  IMAD R11, R18, R29, R11 ;  /* 0x0000001d120b7224 */ /* 0x010fc800078e020b */
[----:B-----5:R-:W-:Y:S01]  /*06a0*/  IMAD R10, R16, R10, R11 ;  /* 0x0000000a100a7224 */ /* 0x020fe200078e020b */
[----:B------:R-:W-:-:S03]  /*06b0*/  IADD3 R11, P1, PT, R12, 0x40, RZ ;  /* 0x000000400c0b7810 */ /* 0x000fc60007f3e0ff */
[----:B------:R-:W-:Y:S01]  /*06c0*/  IMAD R10, R20, R19, R10 ;  /* 0x00000013140a7224 */ /* 0x000fe200078e020a */
[----:B------:R-:W-:-:S03]  /*06d0*/  IADD3.X R16, PT, PT, RZ, R13, RZ, P1, !PT ;  /* 0x0000000dff107210 */ /* 0x000fc60000ffe4ff */
[----:B------:R-:W-:-:S04]  /*06e0*/  IMAD R10, R24, R17, R10 ;  /* 0x00000011180a7224 */ /* 0x000fc800078e020a */
[----:B------:R-:W-:Y:S01]  /*06f0*/  IMAD R18, R14, R23, R10 ;  /* 0x000000170e127224 */ /* 0x000fe200078e020a */
[----:B------:R-:W-:Y:S06]  /*0700*/  @P0 BRA `(.L_x_16) ;  /* 0xfffffff800dc0947 */ /* 0x000fec000383ffff */
[----:B------:R-:W-:-:S07]  /*0710*/  MOV R6, R9 ;  /* 0x0000000900067202 */ /* 0x000fce0000000f00 */
.L_x_15:
[----:B------:R-:W-:-:S13]  /*0720*/  ISETP.NE.AND P0, PT, R2, RZ, PT ;  /* 0x000000ff0200720c */ /* 0x000fda0003f05270 */
[----:B------:R-:W-:Y:S05]  /*0730*/  @!P0 BRA `(.L_x_17) ;  /* 0x00000004005c8947 */ /* 0x000fea0003800000 */
[----:B------:R-:W-:Y:S02]  /*0740*/  IADD3 R8, PT, PT, R2, -0x1, RZ ;  /* 0xffffffff02087810 */ /* 0x000fe40007ffe0ff */
[----:B------:R-:W-:Y:S02]  /*0750*/  ISETP.NE.AND P1, PT, R3, RZ, PT ;  /* 0x000000ff0300720c */ /* 0x000fe40003f25270 */
[----:B------:R-:W-:-:S13]  /*0760*/  ISETP.GE.U32.AND P0, PT, R8, 0x7, PT ;  /* 0x000000070800780c */ /* 0x000fda0003f06070 */
[----:B------:R-:W-:Y:S05]  /*0770*/  @!P0 BRA `(.L_x_18) ;  /* 0x0000000000948947 */ /* 0x000fea0003800000 */
[----:B------:R-:W0:Y:S01]  /*0780*/  LDC.64 R24, c[0x0][0x380] ;  /* 0x0000e000ff187b82 */ /* 0x000e220000000a00 */
[----:B------:R-:W-:-:S07]  /*0790*/  IMAD R11, R6, R7, R0 ;  /* 0x00000007060b7224 */ /* 0x000fce00078e0200 */
[----:B------:R-:W2:Y:S01]  /*07a0*/  LDC.64 R8, c[0x0][0x388] ;  /* 0x0000e200ff087b82 */ /* 0x000ea20000000a00 */
[----:B0-----:R-:W-:-:S04]  /*07b0*/  IMAD.WIDE R24, R11, 0x4, R24 ;  /* 0x000000040b187825 */ /* 0x001fc800078e0218 */
[----:B------:R-:W-:Y:S02]  /*07c0*/  IMAD.WIDE.U32 R20, R7, 0x4, R24 ;  /* 0x0000000407147825 */ /* 0x000fe400078e0018 */
[----:B-1----:R-:W3:Y:S02]  /*07d0*/  LDG.E R24, desc[UR6][R24.64] ;  /* 0x0000000618187981 */ /* 0x002ee4000c1e1900 */
[----:B--2---:R-:W-:-:S04]  /*07e0*/  IMAD.WIDE.U32 R8, R6, 0x4, R8 ;  /* 0x0000000406087825 */ /* 0x004fc800078e0008 */
[C---:B------:R-:W-:Y:S01]  /*07f0*/  IMAD.WIDE.U32 R14, R7.reuse, 0x4, R20 ;  /* 0x00000004070e7825 */ /* 0x040fe200078e0014 */
[----:B------:R-:W3:Y:S04]  /*0800*/  LDG.E R19, desc[UR6][R8.64] ;  /* 0x0000000608137981 */ /* 0x000ee8000c1e1900 */
[----:B------:R0:W2:Y:S01]  /*0810*/  LDG.E R25, desc[UR6][R20.64] ;  /* 0x0000000614197981 */ /* 0x0000a2000c1e1900 */
[----:B------:R-:W-:-:S03]  /*0820*/  IMAD.WIDE.U32 R12, R7, 0x4, R14 ;  /* 0x00000004070c7825 */ /* 0x000fc600078e000e */
[----:B------:R-:W2:Y:S01]  /*0830*/  LDG.E R26, desc[UR6][R8.64+0x4] ;  /* 0x00000406081a7981 */ /* 0x000ea2000c1e1900 */
[----:B------:R-:W-:-:S03]  /*0840*/  IMAD.WIDE.U32 R10, R7, 0x4, R12 ;  /* 0x00000004070a7825 */ /* 0x000fc600078e000c */
[----:B------:R-:W4:Y:S04]  /*0850*/  LDG.E R14, desc[UR6][R14.64] ;  /* 0x000000060e0e7981 */ /* 0x000f28000c1e1900 */
[----:B------:R-:W4:Y:S01]  /*0860*/  LDG.E R27, desc[UR6][R8.64+0x8] ;  /* 0x00000806081b7981 */ /* 0x000f22000c1e1900 */
[----:B------:R-:W-:-:S03]  /*0870*/  IMAD.WIDE.U32 R16, R7, 0x4, R10 ;  /* 0x0000000407107825 */ /* 0x000fc600078e000a */
[----:B------:R-:W5:Y:S04]  /*0880*/  LDG.E R12, desc[UR6][R12.64] ;  /* 0x000000060c0c7981 */ /* 0x000f68000c1e1900 */
[----:B------:R-:W5:Y:S01]  /*0890*/  LDG.E R29, desc[UR6][R8.64+0xc] ;  /* 0x00000c06081d7981 */ /* 0x000f62000c1e1900 */
[----:B------:R-:W-:-:S03]  /*08a0*/  IMAD.WIDE.U32 R22, R7, 0x4, R16 ;  /* 0x0000000407167825 */ /* 0x000fc600078e0010 */
[----:B------:R-:W5:Y:S04]  /*08b0*/  LDG.E R10, desc[UR6][R10.64] ;  /* 0x000000060a0a7981 */ /* 0x000f68000c1e1900 */
[----:B------:R-:W5:Y:S01]  /*08c0*/  LDG.E R16, desc[UR6][R16.64] ;  /* 0x0000000610107981 */ /* 0x000f62000c1e1900 */
[----:B0-----:R-:W-:-:S03]  /*08d0*/  IMAD.WIDE.U32 R20, R7, 0x4, R22 ;  /* 0x0000000407147825 */ /* 0x001fc600078e0016 */
[----:B------:R-:W5:Y:S04]  /*08e0*/  LDG.E R13, desc[UR6][R8.64+0x14] ;  /* 0x00001406080d7981 */ /* 0x000f68000c1e1900 */
[----:B------:R-:W5:Y:S04]  /*08f0*/  LDG.E R11, desc[UR6][R8.64+0x10] ;  /* 0x00001006080b7981 */ /* 0x000f68000c1e1900 */
[----:B------:R-:W5:Y:S04]  /*0900*/  LDG.E R28, desc[UR6][R22.64] ;  /* 0x00000006161c7981 */ /* 0x000f68000c1e1900 */
[----:B------:R-:W5:Y:S04]  /*0910*/  LDG.E R15, desc[UR6][R8.64+0x18] ;  /* 0x00001806080f7981 */ /* 0x000f68000c1e1900 */
[----:B------:R-:W5:Y:S04]  /*0920*/  LDG.E R20, desc[UR6][R20.64] ;  /* 0x0000000614147981 */ /* 0x000f68000c1e1900 */
[----:B------:R-:W5:Y:S01]  /*0930*/  LDG.E R17, desc[UR6][R8.64+0x1c] ;  /* 0x00001c0608117981 */ /* 0x000f62000c1e1900 */
[----:B------:R-:W-:Y:S01]  /*0940*/  IADD3 R6, PT, PT, R6, 0x8, RZ ;  /* 0x0000000806067810 */ /* 0x000fe20007ffe0ff */
[----:B---3--:R-:W-:-:S04]  /*0950*/  IMAD R19, R24, R19, R18 ;  /* 0x0000001318137224 */ /* 0x008fc800078e0212 */
[----:B--2---:R-:W-:-:S04]  /*0960*/  IMAD R19, R25, R26, R19 ;  /* 0x0000001a19137224 */ /* 0x004fc800078e0213 */
[----:B----4-:R-:W-:-:S04]  /*0970*/  IMAD R14, R14, R27, R19 ;  /* 0x0000001b0e0e7224 */ /* 0x010fc800078e0213 */
[----:B-----5:R-:W-:-:S04]  /*0980*/  IMAD R12, R12, R29, R14 ;  /* 0x0000001d0c0c7224 */ /* 0x020fc800078e020e */
[----:B------:R-:W-:-:S04]  /*0990*/  IMAD R10, R10, R11, R12 ;  /* 0x0000000b0a0a7224 */ /* 0x000fc800078e020c */
[----:B------:R-:W-:-:S04]  /*09a0*/  IMAD R10, R16, R13, R10 ;  /* 0x0000000d100a7224 */ /* 0x000fc800078e020a */
[----:B------:R-:W-:-:S04]  /*09b0*/  IMAD R10, R28, R15, R10 ;  /* 0x0000000f1c0a7224 */ /* 0x000fc800078e020a */
[----:B------:R-:W-:-:S07]  /*09c0*/  IMAD R18, R20, R17, R10 ;  /* 0x0000001114127224 */ /* 0x000fce00078e020a */
.L_x_18:
        /* <DEDUP_REMOVED lines=14> */
[----:B------:R-:W2:Y:S01]  /*0ab0*/  LDG.E R16, desc[UR6][R16.64] ;  /* 0x0000000610107981 */ /* 0x000ea2000c1e1900 */
[----:B------:R-:W-:-:S03]  /*0ac0*/  IMAD.WIDE.U32 R12, R7, 0x4, R10 ;  /* 0x00000004070c7825 */ /* 0x000fc600078e000a */
[----:B------:R-:W2:Y:S04]  /*0ad0*/  LDG.E R20, desc[UR6][R8.64+0x4] ;  /* 0x0000040608147981 */ /* 0x000ea8000c1e1900 */
[----:B------:R-:W4:Y:S04]  /*0ae0*/  LDG.E R10, desc[UR6][R10.64] ;  /* 0x000000060a0a7981 */ /* 0x000f28000c1e1900 */
[----:B------:R-:W4:Y:S04]  /*0af0*/  LDG.E R21, desc[UR6][R8.64+0x8] ;  /* 0x0000080608157981 */ /* 0x000f28000c1e1900 */
[----:B------:R-:W5:Y:S04]  /*0b00*/  LDG.E R12, desc[UR6][R12.64] ;  /* 0x000000060c0c7981 */ /* 0x000f68000c1e1900 */
[----:B------:R-:W5:Y:S01]  /*0b10*/  LDG.E R22, desc[UR6][R8.64+0xc] ;  /* 0x00000c0608167981 */ /* 0x000f62000c1e1900 */
[----:B------:R-:W-:Y:S01]  /*0b20*/  IADD3 R6, PT, PT, R6, 0x4, RZ ;  /* 0x0000000406067810 */ /* 0x000fe20007ffe0ff */
[----:B---3--:R-:W-:-:S04]  /*0b30*/  IMAD R19, R15, R19, R18 ;  /* 0x000000130f137224 */ /* 0x008fc800078e0212 */
[----:B--2---:R-:W-:-:S04]  /*0b40*/  IMAD R19, R16, R20, R19 ;  /* 0x0000001410137224 */ /* 0x004fc800078e0213 */
[----:B----4-:R-:W-:-:S04]  /*0b50*/  IMAD R19, R10, R21, R19 ;  /* 0x000000150a137224 */ /* 0x010fc800078e0213 */
[----:B-----5:R-:W-:-:S07]  /*0b60*/  IMAD R18, R12, R22, R19 ;  /* 0x000000160c127224 */ /* 0x020fce00078e0213 */
.L_x_19:
[----:B------:R-:W-:Y:S05]  /*0b70*/  @!P1 BRA `(.L_x_17) ;  /* 0x00000000004c9947 */ /* 0x000fea0003800000 */
[----:B------:R-:W0:Y:S01]  /*0b80*/  LDC.64 R10, c[0x0][0x380] ;  /* 0x0000e000ff0a7b82 */ /* 0x000e220000000a00 */
[----:B------:R-:W-:-:S07]  /*0b90*/  IMAD R13, R6, R7, R0 ;  /* 0x00000007060d7224 */ /* 0x000fce00078e0200 */
[----:B------:R-:W2:Y:S01]  /*0ba0*/  LDC.64 R8, c[0x0][0x388] ;  /* 0x0000e200ff087b82 */ /* 0x000ea20000000a00 */
[----:B0-----:R-:W-:-:S05]  /*0bb0*/  IMAD.WIDE R10, R13, 0x4, R10 ;  /* 0x000000040d0a7825 */ /* 0x001fca00078e020a */
[----:B-1----:R-:W3:Y:S01]  /*0bc0*/  LDG.E R13, desc[UR6][R10.64] ;  /* 0x000000060a0d7981 */ /* 0x002ee2000c1e1900 */
[----:B--2---:R-:W-:-:S05]  /*0bd0*/  IMAD.WIDE.U32 R8, R6, 0x4, R8 ;  /* 0x0000000406087825 */ /* 0x004fca00078e0008 */
[----:B------:R-:W3:Y:S01]  /*0be0*/  LDG.E R6, desc[UR6][R8.64] ;  /* 0x0000000608067981 */ /* 0x000ee2000c1e1900 */
[----:B------:R-:W-:Y:S01]  /*0bf0*/  ISETP.NE.AND P0, PT, R4, 0x1, PT ;  /* 0x000000010400780c */ /* 0x000fe20003f05270 */
[----:B---3--:R-:W-:-:S12]  /*0c00*/  IMAD R18, R13, R6, R18 ;  /* 0x000000060d127224 */ /* 0x008fd800078e0212 */
[----:B------:R-:W-:Y:S05]  /*0c10*/  @!P0 BRA `(.L_x_17) ;  /* 0x0000000000248947 */ /* 0x000fea0003800000 */
[----:B------:R-:W-:Y:S01]  /*0c20*/  ISETP.NE.AND P0, PT, R4, 0x2, PT ;  /* 0x000000020400780c */ /* 0x000fe20003f05270 */
[C---:B------:R-:W-:Y:S01]  /*0c30*/  IMAD.WIDE.U32 R12, R7.reuse, 0x4, R10 ;  /* 0x00000004070c7825 */ /* 0x040fe200078e000a */
[----:B------:R-:W2:Y:S11]  /*0c40*/  LDG.E R6, desc[UR6][R8.64+0x4] ;  /* 0x0000040608067981 */ /* 0x000eb6000c1e1900 */
[----:B------:R-:W-:Y:S01]  /*0c50*/  @P0 IMAD.WIDE.U32 R10, R7, 0x4, R12 ;  /* 0x00000004070a0825 */ /* 0x000fe200078e000c */
[----:B------:R-:W3:Y:S04]  /*0c60*/  @P0 LDG.E R14, desc[UR6][R8.64+0x8] ;  /* 0x00000806080e0981 */ /* 0x000ee8000c1e1900 */
[----:B------:R-:W2:Y:S04]  /*0c70*/  LDG.E R13, desc[UR6][R12.64] ;  /* 0x000000060c0d7981 */ /* 0x000ea8000c1e1900 */
[----:B------:R-:W3:Y:S01]  /*0c80*/  @P0 LDG.E R11, desc[UR6][R10.64] ;  /* 0x000000060a0b0981 */ /* 0x000ee2000c1e1900 */
[----:B--2---:R-:W-:-:S04]  /*0c90*/  IMAD R18, R13, R6, R18 ;  /* 0x000000060d127224 */ /* 0x004fc800078e0212 */
[----:B---3--:R-:W-:-:S07]  /*0ca0*/  @P0 IMAD R18, R11, R14, R18 ;  /* 0x0000000e0b120224 */ /* 0x008fce00078e0212 */
.L_x_17:
[----:B------:R-:W0:Y:S01]  /*0cb0*/  LDC.64 R8, c[0x0][0x390] ;  /* 0x0000e400ff087b82 */ /* 0x000e220000000a00 */
[----:B------:R-:W2:Y:S07]  /*0cc0*/  LDCU UR4, c[0x0][0x370] ;  /* 0x00006e00ff0477ac */ /* 0x000eae0008000800 */
[----:B------:R-:W2:Y:S01]  /*0cd0*/  LDC R11, c[0x0][0x360] ;  /* 0x0000d800ff0b7b82 */ /* 0x000ea20000000800 */
[----:B0-----:R-:W-:-:S05]  /*0ce0*/  IMAD.WIDE R8, R0, 0x4, R8 ;  /* 0x0000000400087825 */ /* 0x001fca00078e0208 */
[----:B-1----:R0:W-:Y:S01]  /*0cf0*/  STG.E desc[UR6][R8.64], R18 ;  /* 0x0000001208007986 */ /* 0x0021e2000c101906 */
[----:B--2---:R-:W-:-:S05]  /*0d00*/  IMAD R0, R11, UR4, R0 ;  /* 0x000000040b007c24 */ /* 0x004fca000f8e0200 */
[----:B------:R-:W-:-:S13]  /*0d10*/  ISETP.GE.AND P0, PT, R0, R7, PT ;  /* 0x000000070000720c */ /* 0x000fda0003f06270 */
[----:B0-----:R-:W-:Y:S05]  /*0d20*/  @!P0 BRA `(.L_x_20) ;  /* 0xfffffff400188947 */ /* 0x001fea000383ffff */
[----:B------:R-:W-:Y:S05]  /*0d30*/  EXIT ;  /* 0x000000000000794d */ /* 0x000fea0003800000 */
.L_x_21:
        /* <DEDUP_REMOVED lines=12> */
.L_x_33:


//--------------------- .text._Z3MxVPKiS0_Pii     --------------------------
	.section	.text._Z3MxVPKiS0_Pii,"ax",@progbits
	.align	128
        .global         _Z3MxVPKiS0_Pii
        .type           _Z3MxVPKiS0_Pii,@function
        .size           _Z3MxVPKiS0_Pii,(.L_x_34 - _Z3MxVPKiS0_Pii)
        .other          _Z3MxVPKiS0_Pii,@"STO_CUDA_ENTRY STV_DEFAULT"
_Z3MxVPKiS0_Pii:
.text._Z3MxVPKiS0_Pii:
[----:B------:R-:W-:Y:S01]  /*0000*/  LDC R1, c[0x0][0x37c] ;  /* 0x0000df00ff017b82 */ /* 0x000fe20000000800 */
[----:B------:R-:W0:Y:S07]  /*0010*/  S2R R0, SR_TID.X ;  /* 0x0000000000007919 */ /* 0x000e2e0000002100 */
[----:B------:R-:W0:Y:S01]  /*0020*/  S2UR UR4, SR_CTAID.X ;  /* 0x00000000000479c3 */ /* 0x000e220000002500 */
[----:B------:R-:W1:Y:S07]  /*0030*/  LDCU UR16, c[0x0][0x398] ;  /* 0x00007300ff1077ac */ /* 0x000e6e0008000800 */
[----:B------:R-:W0:Y:S02]  /*0040*/  LDC R3, c[0x0][0x360] ;  /* 0x0000d800ff037b82 */ /* 0x000e240000000800 */
[----:B0-----:R-:W-:-:S05]  /*0050*/  IMAD R0, R3, UR4, R0 ;  /* 0x0000000403007c24 */ /* 0x001fca000f8e0200 */
[----:B-1----:R-:W-:-:S13]  /*0060*/  ISETP.GE.AND P0, PT, R0, UR16, PT ;  /* 0x0000001000007c0c */ /* 0x002fda000bf06270 */
[----:B------:R-:W-:Y:S05]  /*0070*/  @P0 EXIT ;  /* 0x000000000000094d */ /* 0x000fea0003800000 */
[----:B------:R-:W-:Y:S01]  /*0080*/  UISETP.GE.AND UP0, UPT, UR16, 0x1, UPT ;  /* 0x000000011000788c */ /* 0x000fe2000bf06270 */
[----:B------:R-:W-:Y:S01]  /*0090*/  HFMA2 R15, -RZ, RZ, 0, 0 ;  /* 0x00000000ff0f7431 */ /* 0x000fe200000001ff */
[----:B------:R-:W0:Y:S07]  /*00a0*/  LDCU.64 UR14, c[0x0][0x358] ;  /* 0x00006b00ff0e77ac */ /* 0x000e2e0008000a00 */
[----:B------:R-:W-:Y:S05]  /*00b0*/  BRA.U !UP0, `(.L_x_22) ;  /* 0x0000000908647547 */ /* 0x000fea000b800000 */
[----:B------:R-:W-:Y:S02]  /*00c0*/  UISETP.GE.U32.AND UP1, UPT, UR16, 0x10, UPT ;  /* 0x000000101000788c */ /* 0x000fe4000bf26070 */
[----:B------:R-:W-:Y:S01]  /*00d0*/  IMAD R7, R0, UR16, RZ ;  /* 0x0000001000077c24 */ /* 0x000fe2000f8e02ff */
[----:B------:R-:W-:Y:S01]  /*00e0*/  ULOP3.LUT UR12, UR16, 0xf, URZ, 0xc0, !UPT ;  /* 0x0000000f100c7892 */ /* 0x000fe2000f8ec0ff */
[----:B------:R-:W-:Y:S02]  /*00f0*/  MOV R8, RZ ;  /* 0x000000ff00087202 */ /* 0x000fe40000000f00 */
[----:B------:R-:W-:Y:S01]  /*0100*/  MOV R15, RZ ;  /* 0x000000ff000f7202 */ /* 0x000fe20000000f00 */
[----:B------:R-:W-:Y:S02]  /*0110*/  UISETP.NE.AND UP0, UPT, UR12, URZ, UPT ;  /* 0x000000ff0c00728c */ /* 0x000fe4000bf05270 */
[----:B------:R-:W-:Y:S09]  /*0120*/  BRA.U !UP1, `(.L_x_23) ;  /* 0x0000000509147547 */ /* 0x000ff2000b800000 */
[----:B------:R-:W1:Y:S01]  /*0130*/  LDCU.128 UR8, c[0x0][0x380] ;  /* 0x00007000ff0877ac */ /* 0x000e620008000c00 */
[----:B------:R-:W-:Y:S02]  /*0140*/  MOV R15, RZ ;  /* 0x000000ff000f7202 */ /* 0x000fe40000000f00 */
[----:B------:R-:W-:Y:S01]  /*0150*/  MOV R6, R7 ;  /* 0x0000000700067202 */ /* 0x000fe20000000f00 */
[----:B------:R-:W-:-:S06]  /*0160*/  ULOP3.LUT UR13, UR16, 0x7ffffff0, URZ, 0xc0, !UPT ;  /* 0x7ffffff0100d7892 */ /* 0x000fcc000f8ec0ff */
[----:B------:R-:W-:Y:S01]  /*0170*/  MOV R8, UR13 ;  /* 0x0000000d00087c02 */ /* 0x000fe20008000f00 */
[----:B-1----:R-:W-:Y:S02]  /*0180*/  UIADD3 UR4, UP2, UPT, UR10, 0x20, URZ ;  /* 0x000000200a047890 */ /* 0x002fe4000ff5e0ff */
[----:B------:R-:W-:Y:S02]  /*0190*/  UIADD3 UR6, UP1, UPT, UR8, 0x20, URZ ;  /* 0x0000002008067890 */ /* 0x000fe4000ff3e0ff */
[----:B------:R-:W-:Y:S02]  /*01a0*/  UIADD3.X UR5, UPT, UPT, URZ, UR11, URZ, UP2, !UPT ;  /* 0x0000000bff057290 */ /* 0x000fe400097fe4ff */
[----:B------:R-:W-:Y:S01]  /*01b0*/  MOV R2, UR4 ;  /* 0x0000000400027c02 */ /* 0x000fe20008000f00 */
[----:B------:R-:W-:Y:S02]  /*01c0*/  UIADD3 UR8, UPT, UPT, -UR13, URZ, URZ ;  /* 0x000000ff0d087290 */ /* 0x000fe4000fffe1ff */
[----:B------:R-:W-:Y:S01]  /*01d0*/  UIADD3.X UR7, UPT, UPT, URZ, UR9, URZ, UP1, !UPT ;  /* 0x00000009ff077290 */ /* 0x000fe20008ffe4ff */
[----:B------:R-:W-:-:S11]  /*01e0*/  MOV R3, UR5 ;  /* 0x0000000500037c02 */ /* 0x000fd60008000f00 */
.L_x_24:
[----:B------:R-:W-:Y:S01]  /*01f0*/  MOV R4, UR6 ;  /* 0x0000000600047c02 */ /* 0x000fe20008000f00 */
[----:B0-----:R-:W2:Y:S01]  /*0200*/  LDG.E R17, desc[UR14][R2.64+-0x20] ;  /* 0xffffe00e02117981 */ /* 0x001ea2000c1e1900 */
[----:B------:R-:W-:-:S03]  /*0210*/  MOV R5, UR7 ;  /* 0x0000000700057c02 */ /* 0x000fc60008000f00 */
[----:B------:R-:W3:Y:S01]  /*0220*/  LDG.E R25, desc[UR14][R2.64+-0x1c] ;  /* 0xffffe40e02197981 */ /* 0x000ee2000c1e1900 */
[----:B------:R-:W-:-:S03]  /*0230*/  IMAD.WIDE R4, R6, 0x4, R4 ;  /* 0x0000000406047825 */ /* 0x000fc600078e0204 */
[----:B------:R-:W4:Y:S04]  /*0240*/  LDG.E R19, desc[UR14][R2.64+-0x18] ;  /* 0xffffe80e02137981 */ /* 0x000f28000c1e1900 */
[----:B------:R-:W2:Y:S04]  /*0250*/  LDG.E R16, desc[UR14][R4.64+-0x20] ;  /* 0xffffe00e04107981 */ /* 0x000ea8000c1e1900 */
[----:B------:R-:W3:Y:S04]  /*0260*/  LDG.E R18, desc[UR14][R4.64+-0x1c] ;  /* 0xffffe40e04127981 */ /* 0x000ee8000c1e1900 */
[----:B------:R-:W4:Y:S04]  /*0270*/  LDG.E R20, desc[UR14][R4.64+-0x18] ;  /* 0xffffe80e04147981 */ /* 0x000f28000c1e1900 */
[----:B------:R-:W5:Y:S04]  /*0280*/  LDG.E R22, desc[UR14][R2.64+-0x14] ;  /* 0xffffec0e02167981 */ /* 0x000f68000c1e1900 */
        /* <DEDUP_REMOVED lines=9> */
[----:B------:R-:W5:Y:S01]  /*0320*/  LDG.E R26, desc[UR14][R2.64+0x1c] ;  /* 0x00001c0e021a7981 */ /* 0x000f62000c1e1900 */
[----:B--2---:R-:W-:-:S03]  /*0330*/  IMAD R17, R16, R17, R15 ;  /* 0x0000001110117224 */ /* 0x004fc600078e020f */
[----:B------:R-:W2:Y:S04]  /*0340*/  LDG.E R15, desc[UR14][R2.64] ;  /* 0x0000000e020f7981 */ /* 0x000ea8000c1e1900 */
[----:B------:R-:W2:Y:S01]  /*0350*/  LDG.E R16, desc[UR14][R4.64] ;  /* 0x0000000e04107981 */ /* 0x000ea2000c1e1900 */
[----:B---3--:R-:W-:-:S03]  /*0360*/  IMAD R25, R18, R25, R17 ;  /* 0x0000001912197224 */ /* 0x008fc600078e0211 */
[----:B------:R-:W3:Y:S01]  /*0370*/  LDG.E R17, desc[UR14][R2.64+0x4] ;  /* 0x0000040e02117981 */ /* 0x000ee2000c1e1900 */
[----:B----4-:R-:W-:-:S03]  /*0380*/  IMAD R25, R20, R19, R25 ;  /* 0x0000001314197224 */ /* 0x010fc600078e0219 */
[----:B------:R-:W3:Y:S04]  /*0390*/  LDG.E R18, desc[UR14][R4.64+0x4] ;  /* 0x0000040e04127981 */ /* 0x000ee8000c1e1900 */
[----:B------:R-:W4:Y:S01]  /*03a0*/  LDG.E R20, desc[UR14][R2.64+0x8] ;  /* 0x0000080e02147981 */ /* 0x000f22000c1e1900 */
[----:B-----5:R-:W-:-:S03]  /*03b0*/  IMAD R25, R21, R22, R25 ;  /* 0x0000001615197224 */ /* 0x020fc600078e0219 */
[----:B------:R-:W4:Y:S04]  /*03c0*/  LDG.E R19, desc[UR14][R4.64+0x8] ;  /* 0x0000080e04137981 */ /* 0x000f28000c1e1900 */
[----:B------:R-:W5:Y:S01]  /*03d0*/  LDG.E R22, desc[UR14][R2.64+0xc] ;  /* 0x00000c0e02167981 */ /* 0x000f62000c1e1900 */
[----:B------:R-:W-:-:S03]  /*03e0*/  IMAD R25, R24, R23, R25 ;  /* 0x0000001718197224 */ /* 0x000fc600078e0219 */
[----:B------:R-:W5:Y:S04]  /*03f0*/  LDG.E R21, desc[UR14][R4.64+0xc] ;  /* 0x00000c0e04157981 */ /* 0x000f68000c1e1900 */
[----:B------:R-:W5:Y:S01]  /*0400*/  LDG.E R24, desc[UR14][R2.64+0x10] ;  /* 0x0000100e02187981 */ /* 0x000f62000c1e1900 */
[----:B------:R-:W-:-:S03]  /*0410*/  IMAD R25, R10, R9, R25 ;  /* 0x000000090a197224 */ /* 0x000fc600078e0219 */
[----:B------:R-:W5:Y:S04]  /*0420*/  LDG.E R23, desc[UR14][R4.64+0x10] ;  /* 0x0000100e04177981 */ /* 0x000f68000c1e1900 */
[----:B------:R-:W5:Y:S01]  /*0430*/  LDG.E R10, desc[UR14][R2.64+0x14] ;  /* 0x0000140e020a7981 */ /* 0x000f62000c1e1900 */
[----:B------:R-:W-:-:S03]  /*0440*/  IMAD R27, R12, R11, R25 ;  /* 0x0000000b0c1b7224 */ /* 0x000fc600078e0219 */
[----:B------:R-:W5:Y:S04]  /*0450*/  LDG.E R9, desc[UR14][R4.64+0x14] ;  /* 0x0000140e04097981 */ /* 0x000f68000c1e1900 */
[----:B------:R0:W5:Y:S04]  /*0460*/  LDG.E R11, desc[UR14][R2.64+0x18] ;  /* 0x0000180e020b7981 */ /* 0x000168000c1e1900 */
[----:B------:R-:W5:Y:S04]  /*0470*/  LDG.E R12, desc[UR14][R4.64+0x18] ;  /* 0x0000180e040c7981 */ /* 0x000f68000c1e1900 */
[----:B------:R-:W5:Y:S01]  /*0480*/  LDG.E R25, desc[UR14][R4.64+0x1c] ;  /* 0x00001c0e04197981 */ /* 0x000f62000c1e1900 */
[----:B------:R-:W-:Y:S01]  /*0490*/  IMAD R13, R14, R13, R27 ;  /* 0x0000000d0e0d7224 */ /* 0x000fe200078e021b */
[----:B------:R-:W-:-:S04]  /*04a0*/  UIADD3 UR8, UPT, UPT, UR8, 0x10, URZ ;  /* 0x0000001008087890 */ /* 0x000fc8000fffe0ff */
[----:B------:R-:W-:Y:S01]  /*04b0*/  UISETP.NE.AND UP1, UPT, UR8, URZ, UPT ;  /* 0x000000ff0800728c */ /* 0x000fe2000bf25270 */
[----:B0-----:R-:W-:Y:S02]  /*04c0*/  IADD3 R2, P0, PT, R2, 0x40, RZ ;  /* 0x0000004002027810 */ /* 0x001fe40007f1e0ff */
[----:B------:R-:W-:Y:S02]  /*04d0*/  IADD3 R6, PT, PT, R6, 0x10, RZ ;  /* 0x0000001006067810 */ /* 0x000fe40007ffe0ff */
[----:B------:R-:W-:Y:S01]  /*04e0*/  IADD3.X R3, PT, PT, RZ, R3, RZ, P0, !PT ;  /* 0x00000003ff037210 */ /* 0x000fe200007fe4ff */
[----:B--2---:R-:W-:-:S04]  /*04f0*/  IMAD R13, R16, R15, R13 ;  /* 0x0000000f100d7224 */ /* 0x004fc800078e020d */
[----:B---3--:R-:W-:-:S04]  /*0500*/  IMAD R13, R18, R17, R13 ;  /* 0x00000011120d7224 */ /* 0x008fc800078e020d */
[----:B----4-:R-:W-:-:S04]  /*0510*/  IMAD R13, R19, R20, R13 ;  /* 0x00000014130d7224 */ /* 0x010fc800078e020d */
[----:B-----5:R-:W-:-:S04]  /*0520*/  IMAD R13, R21, R22, R13 ;  /* 0x00000016150d7224 */ /* 0x020fc800078e020d */
[----:B------:R-:W-:-:S04]  /*0530*/  IMAD R13, R23, R24, R13 ;  /* 0x00000018170d7224 */ /* 0x000fc800078e020d */
[----:B------:R-:W-:-:S04]  /*0540*/  IMAD R9, R9, R10, R13 ;  /* 0x0000000a09097224 */ /* 0x000fc800078e020d */
[----:B------:R-:W-:-:S04]  /*0550*/  IMAD R9, R12, R11, R9 ;  /* 0x0000000b0c097224 */ /* 0x000fc800078e0209 */
[----:B------:R-:W-:Y:S01]  /*0560*/  IMAD R15, R25, R26, R9 ;  /* 0x0000001a190f7224 */ /* 0x000fe200078e0209 */
[----:B------:R-:W-:Y:S06]  /*0570*/  BRA.U UP1, `(.L_x_24) ;  /* 0xfffffffd011c7547 */ /* 0x000fec000b83ffff */
.L_x_23:
[----:B------:R-:W-:Y:S05]  /*0580*/  BRA.U !UP0, `(.L_x_22) ;  /* 0x0000000508307547 */ /* 0x000fea000b800000 */
[----:B------:R-:W-:Y:S02]  /*0590*/  UISETP.GE.U32.AND UP0, UPT, UR12, 0x8, UPT ;  /* 0x000000080c00788c */ /* 0x000fe4000bf06070 */
[----:B------:R-:W-:-:S04]  /*05a0*/  ULOP3.LUT UR5, UR16, 0x7, URZ, 0xc0, !UPT ;  /* 0x0000000710057892 */ /* 0x000fc8000f8ec0ff */
[----:B------:R-:W-:-:S03]  /*05b0*/  UISETP.NE.AND UP1, UPT, UR5, URZ, UPT ;  /* 0x000000ff0500728c */ /* 0x000fc6000bf25270 */
[----:B------:R-:W-:Y:S08]  /*05c0*/  BRA.U !UP0, `(.L_x_25) ;  /* 0x0000000108787547 */ /* 0x000ff0000b800000 */
[----:B------:R-:W1:Y:S01]  /*05d0*/  LDC.64 R2, c[0x0][0x380] ;  /* 0x0000e000ff027b82 */ /* 0x000e620000000a00 */
[----:B------:R-:W-:-:S07]  /*05e0*/  IADD3 R9, PT, PT, R7, R8, RZ ;  /* 0x0000000807097210 */ /* 0x000fce0007ffe0ff */
[----:B------:R-:W2:Y:S01]  /*05f0*/  LDC.64 R4, c[0x0][0x388] ;  /* 0x0000e200ff047b82 */ /* 0x000ea20000000a00 */
[----:B-1----:R-:W-:-:S05]  /*0600*/  IMAD.WIDE R2, R9, 0x4, R2 ;  /* 0x0000000409027825 */ /* 0x002fca00078e0202 */
[----:B0-----:R-:W3:Y:S01]  /*0610*/  LDG.E R10, desc[UR14][R2.64] ;  /* 0x0000000e020a7981 */ /* 0x001ee2000c1e1900 */
[----:B--2---:R-:W-:-:S03]  /*0620*/  IMAD.WIDE.U32 R4, R8, 0x4, R4 ;  /* 0x0000000408047825 */ /* 0x004fc600078e0004 */
[----:B------:R-:W2:Y:S04]  /*0630*/  LDG.E R13, desc[UR14][R2.64+0x4] ;  /* 0x0000040e020d7981 */ /* 0x000ea8000c1e1900 */
[----:B------:R-:W3:Y:S04]  /*0640*/  LDG.E R11, desc[UR14][R4.64] ;  /* 0x0000000e040b7981 */ /* 0x000ee8000c1e1900 */
[----:B------:R-:W2:Y:S04]  /*0650*/  LDG.E R12, desc[UR14][R4.64+0x4] ;  /* 0x0000040e040c7981 */ /* 0x000ea8000c1e1900 */
[----:B------:R-:W4:Y:S04]  /*0660*/  LDG.E R17, desc[UR14][R2.64+0x8] ;  /* 0x0000080e02117981 */ /* 0x000f28000c1e1900 */
        /* <DEDUP_REMOVED lines=20> */
.L_x_25:
        /* <DEDUP_REMOVED lines=23> */
.L_x_26:
[----:B------:R-:W-:Y:S05]  /*0920*/  BRA.U !UP1, `(.L_x_22) ;  /* 0x0000000109487547 */ /* 0x000fea000b800000 */
[----:B------:R-:W1:Y:S01]  /*0930*/  LDC.64 R2, c[0x0][0x388] ;  /* 0x0000e200ff027b82 */ /* 0x000e620000000a00 */
[----:B------:R-:W-:Y:S01]  /*0940*/  IADD3 R7, PT, PT, R7, R8, RZ ;  /* 0x0000000807077210 */ /* 0x000fe20007ffe0ff */
[----:B------:R-:W-:-:S06]  /*0950*/  UIADD3 UR4, UPT, UPT, -UR4, URZ, URZ ;  /* 0x000000ff04047290 */ /* 0x000fcc000fffe1ff */
[----:B------:R-:W2:Y:S01]  /*0960*/  LDC.64 R10, c[0x0][0x380] ;  /* 0x0000e000ff0a7b82 */ /* 0x000ea20000000a00 */
[----:B-1----:R-:W-:-:S03]  /*0970*/  IMAD.WIDE.U32 R2, R8, 0x4, R2 ;  /* 0x0000000408027825 */ /* 0x002fc600078e0002 */
[----:B------:R-:W-:Y:S02]  /*0980*/  MOV R6, R2 ;  /* 0x0000000200067202 */ /* 0x000fe40000000f00 */
[----:B------:R-:W-:-:S07]  /*0990*/  MOV R5, R3 ;  /* 0x0000000300057202 */ /* 0x000fce0000000f00 */
.L_x_27:
[----:B--2---:R-:W-:Y:S01]  /*09a0*/  IMAD.WIDE R2, R7, 0x4, R10 ;  /* 0x0000000407027825 */ /* 0x004fe200078e020a */
[----:B------:R-:W-:-:S05]  /*09b0*/  MOV R4, R6 ;  /* 0x0000000600047202 */ /* 0x000fca0000000f00 */
[----:B0-----:R-:W2:Y:S04]  /*09c0*/  LDG.E R2, desc[UR14][R2.64] ;  /* 0x0000000e02027981 */ /* 0x001ea8000c1e1900 */
[----:B------:R0:W2:Y:S01]  /*09d0*/  LDG.E R4, desc[UR14][R4.64] ;  /* 0x0000000e04047981 */ /* 0x0000a2000c1e1900 */
[----:B------:R-:W-:Y:S01]  /*09e0*/  UIADD3 UR4, UPT, UPT, UR4, 0x1, URZ ;  /* 0x0000000104047890 */ /* 0x000fe2000fffe0ff */
[----:B------:R-:W-:Y:S02]  /*09f0*/  IADD3 R6, P0, PT, R6, 0x4, RZ ;  /* 0x0000000406067810 */ /* 0x000fe40007f1e0ff */
[----:B------:R-:W-:Y:S01]  /*0a00*/  IADD3 R7, PT, PT, R7, 0x1, RZ ;  /* 0x0000000107077810 */ /* 0x000fe20007ffe0ff */
[----:B------:R-:W-:Y:S01]  /*0a10*/  UISETP.NE.AND UP0, UPT, UR4, URZ, UPT ;  /* 0x000000ff0400728c */ /* 0x000fe2000bf05270 */
[----:B0-----:R-:W-:Y:S01]  /*0a20*/  IADD3.X R5, PT, PT, RZ, R5, RZ, P0, !PT ;  /* 0x00000005ff057210 */ /* 0x001fe200007fe4ff */
[----:B--2---:R-:W-:-:S07]  /*0a30*/  IMAD R15, R2, R4, R15 ;  /* 0x00000004020f7224 */ /* 0x004fce00078e020f */
[----:B------:R-:W-:Y:S05]  /*0a40*/  BRA.U UP0, `(.L_x_27) ;  /* 0xfffffffd00d47547 */ /* 0x000fea000b83ffff */
.L_x_22:
[----:B------:R-:W1:Y:S02]  /*0a50*/  LDC.64 R2, c[0x0][0x390] ;  /* 0x0000e400ff027b82 */ /* 0x000e640000000a00 */
[----:B-1----:R-:W-:-:S05]  /*0a60*/  IMAD.WIDE R2, R0, 0x4, R2 ;  /* 0x0000000400027825 */ /* 0x002fca00078e0202 */
[----:B0-----:R-:W-:Y:S01]  /*0a70*/  STG.E desc[UR14][R2.64], R15 ;  /* 0x0000000f02007986 */ /* 0x001fe2000c10190e */
[----:B------:R-:W-:Y:S05]  /*0a80*/  EXIT ;  /* 0x000000000000794d */ /* 0x000fea0003800000 */
.L_x_28:
        /* <DEDUP_REMOVED lines=15> */
.L_x_34:


//--------------------- .nv.shared._Z10MxM_sharedPiS_S_iii --------------------------
	.section	.nv.shared._Z10MxM_sharedPiS_S_iii,"aw",@nobits
	.sectionflags	@""
	.align	4
.nv.shared._Z10MxM_sharedPiS_S_iii:
	.zero		9216


//--------------------- .nv.shared.reserved.0     --------------------------
	.section	.nv.shared.reserved.0,"aw",@nobits
	.weak		__nv_reservedSMEM_offset_0_alias
	.size		__nv_reservedSMEM_offset_0_alias, 0, 64
	.other		__nv_reservedSMEM_offset_0_alias,@"STO_CUDA_RESERVED_SHARED STV_DEFAULT"
__nv_reservedSMEM_offset_0_alias:
	.zero		0
	.zero		64


//--------------------- .nv.shared._Z10MxV_sharedPKiS0_Pii --------------------------
	.section	.nv.shared._Z10MxV_sharedPKiS0_Pii,"aw",@nobits
	.sectionflags	@""
	.align	4
.nv.shared._Z10MxV_sharedPKiS0_Pii:
	.zero		1152


//--------------------- .nv.shared._Z15MxV_shared_slowPKiS0_Pii --------------------------
	.section	.nv.shared._Z15MxV_shared_slowPKiS0_Pii,"aw",@nobits
	.sectionflags	@""
	.align	4
.nv.shared._Z15MxV_shared_slowPKiS0_Pii:
	.zero		1040


//--------------------- .nv.constant0._Z10MxM_sharedPiS_S_iii --------------------------
	.section	.nv.constant0._Z10MxM_sharedPiS_S_iii,"a",@progbits
	.sectionflags	@""
	.align	4
.nv.constant0._Z10MxM_sharedPiS_S_iii:
	.zero		932


//--------------------- .nv.constant0._Z11MxM_pitchediiiPKiS0_Pi --------------------------
	.section	.nv.constant0._Z11MxM_pitchediiiPKiS0_Pi,"a",@progbits
	.sectionflags	@""
	.align	4
.nv.constant0._Z11MxM_pitchediiiPKiS0_Pi:
	.zero		936


//--------------------- .nv.constant0._Z10MxV_sharedPKiS0_Pii --------------------------
	.section	.nv.constant0._Z10MxV_sharedPKiS0_Pii,"a",@progbits
	.sectionflags	@""
	.align	4
.nv.constant0._Z10MxV_sharedPKiS0_Pii:
	.zero		924


//--------------------- .nv.constant0._Z15MxV_shared_slowPKiS0_Pii --------------------------
	.section	.nv.constant0._Z15MxV_shared_slowPKiS0_Pii,"a",@progbits
	.sectionflags	@""
	.align	4
.nv.constant0._Z15MxV_shared_slowPKiS0_Pii:
	.zero		924


//--------------------- .nv.constant0._Z13MxV_coalessedPKiS0_Pii --------------------------
	.section	.nv.constant0._Z13MxV_coalessedPKiS0_Pii,"a",@progbits
	.sectionflags	@""
	.align	4
.nv.constant0._Z13MxV_coalessedPKiS0_Pii:
	.zero		924


//--------------------- .nv.constant0._Z3MxVPKiS0_Pii --------------------------
	.section	.nv.constant0._Z3MxVPKiS0_Pii,"a",@progbits
	.sectionflags	@""
	.align	4
.nv.constant0._Z3MxVPKiS0_Pii:
	.zero		924


//--------------------- SYMBOLS --------------------------

	.type		.nv.reservedSmem.offset0,@object
	.size		.nv.reservedSmem.offset0,0x4
	.type		.nv.reservedSmem.cap,@object
	.size		.nv.reservedSmem.cap,0x4
